	.headerflags	@"EF_CUDA_TEXMODE_UNIFIED EF_CUDA_64BIT_ADDRESS EF_CUDA_SM86 EF_CUDA_VIRTUAL_SM(EF_CUDA_SM86)"
	.elftype	@"ET_EXEC"


//--------------------- .nv.info                  --------------------------
	.section	.nv.info,"",@"SHT_CUDA_INFO"
	.align	4


	//----- nvinfo : EIATTR_REGCOUNT
	.align		4
        /*0000*/ 	.byte	0x04, 0x2f
        /*0002*/ 	.short	(.L_1 - .L_0)
	.align		4
.L_0:
        /*0004*/ 	.word	index@(triton_mm)
        /*0008*/ 	.word	0x00000080


	//----- nvinfo : EIATTR_MIN_STACK_SIZE
	.align		4
.L_1:
        /*000c*/ 	.byte	0x04, 0x12
        /*000e*/ 	.short	(.L_3 - .L_2)
	.align		4
.L_2:
        /*0010*/ 	.word	index@(triton_mm)
        /*0014*/ 	.word	0x00000000


	//----- nvinfo : EIATTR_FRAME_SIZE
	.align		4
.L_3:
        /*0018*/ 	.byte	0x04, 0x11
        /*001a*/ 	.short	(.L_5 - .L_4)
	.align		4
.L_4:
        /*001c*/ 	.word	index@(triton_mm)
        /*0020*/ 	.word	0x00000000


	//----- nvinfo : EIATTR_MIN_STACK_SIZE
	.align		4
.L_5:
        /*0024*/ 	.byte	0x04, 0x12
        /*0026*/ 	.short	(.L_7 - .L_6)
	.align		4
.L_6:
        /*0028*/ 	.word	index@(triton_mm)
        /*002c*/ 	.word	0x00000000
.L_7:


//--------------------- .nv.info.triton_mm        --------------------------
	.section	.nv.info.triton_mm,"",@"SHT_CUDA_INFO"
	.sectionflags	@""
	.align	4


	//----- nvinfo : EIATTR_CUDA_API_VERSION
	.align		4
        /*0000*/ 	.byte	0x04, 0x37
        /*0002*/ 	.short	(.L_9 - .L_8)
.L_8:
        /*0004*/ 	.word	0x0000007c


	//----- nvinfo : EIATTR_SW2861232_WAR
	.align		4
.L_9:
        /*0008*/ 	.byte	0x01, 0x35
	.zero		2


	//----- nvinfo : EIATTR_PARAM_CBANK
	.align		4
        /*000c*/ 	.byte	0x04, 0x0a
        /*000e*/ 	.short	(.L_11 - .L_10)
	.align		4
.L_10:
        /*0010*/ 	.word	index@(.nv.constant0.triton_mm)
        /*0014*/ 	.short	0x0160
        /*0016*/ 	.short	0x0020


	//----- nvinfo : EIATTR_CBANK_PARAM_SIZE
	.align		4
.L_11:
        /*0018*/ 	.byte	0x03, 0x19
        /*001a*/ 	.short	0x0020


	//----- nvinfo : EIATTR_KPARAM_INFO
	.align		4
        /*001c*/ 	.byte	0x04, 0x17
        /*001e*/ 	.short	(.L_13 - .L_12)
.L_12:
        /*0020*/ 	.word	0x00000000
        /*0024*/ 	.short	0x0003
        /*0026*/ 	.short	0x0018
        /*0028*/ 	.byte	0x00, 0xf4, 0x21, 0x00


	//----- nvinfo : EIATTR_KPARAM_INFO
	.align		4
.L_13:
        /*002c*/ 	.byte	0x04, 0x17
        /*002e*/ 	.short	(.L_15 - .L_14)
.L_14:
        /*0030*/ 	.word	0x00000000
        /*0034*/ 	.short	0x0002
        /*0036*/ 	.short	0x0010
        /*0038*/ 	.byte	0x00, 0xf4, 0x21, 0x00


	//----- nvinfo : EIATTR_KPARAM_INFO
	.align		4
.L_15:
        /*003c*/ 	.byte	0x04, 0x17
        /*003e*/ 	.short	(.L_17 - .L_16)
.L_16:
        /*0040*/ 	.word	0x00000000
        /*0044*/ 	.short	0x0001
        /*0046*/ 	.short	0x0008
        /*0048*/ 	.byte	0x00, 0xf4, 0x21, 0x00


	//----- nvinfo : EIATTR_KPARAM_INFO
	.align		4
.L_17:
        /*004c*/ 	.byte	0x04, 0x17
        /*004e*/ 	.short	(.L_19 - .L_18)
.L_18:
        /*0050*/ 	.word	0x00000000
        /*0054*/ 	.short	0x0000
        /*0056*/ 	.short	0x0000
        /*0058*/ 	.byte	0x00, 0xf4, 0x21, 0x00


	//----- nvinfo : EIATTR_MAXREG_COUNT
	.align		4
.L_19:
        /*005c*/ 	.byte	0x03, 0x1b
        /*005e*/ 	.short	0x00ff


	//----- nvinfo : EIATTR_EXIT_INSTR_OFFSETS
	.align		4
        /*0060*/ 	.byte	0x04, 0x1c
        /*0062*/ 	.short	(.L_21 - .L_20)


	//   ....[0]....
.L_20:
        /*0064*/ 	.word	0x000030c0


	//   ....[1]....
        /*0068*/ 	.word	0x00003110


	//----- nvinfo : EIATTR_REQNTID
	.align		4
.L_21:
        /*006c*/ 	.byte	0x04, 0x10
        /*006e*/ 	.short	(.L_23 - .L_22)
.L_22:
        /*0070*/ 	.word	0x00000080
        /*0074*/ 	.word	0x00000001
        /*0078*/ 	.word	0x00000001
.L_23:


//--------------------- .nv.callgraph             --------------------------
	.section	.nv.callgraph,"",@"SHT_CUDA_CALLGRAPH"
	.align	4
	.sectionentsize	8
	.align		4
        /*0000*/ 	.word	0x00000000
	.align		4
        /*0004*/ 	.word	0xffffffff
	.align		4
        /*0008*/ 	.word	0x00000000
	.align		4
        /*000c*/ 	.word	0xfffffffe
	.align		4
        /*0010*/ 	.word	0x00000000
	.align		4
        /*0014*/ 	.word	0xfffffffd
	.align		4
        /*0018*/ 	.word	0x00000000
	.align		4
        /*001c*/ 	.word	0xfffffffc


//--------------------- .nv.rel.action            --------------------------
	.section	.nv.rel.action,"",@"SHT_CUDA_RELOCINFO"
	.align	8
	.sectionentsize	8
        /*0000*/ 	.byte	0x73, 0x00, 0x00, 0x00, 0x00, 0x00, 0x00, 0x00, 0x00, 0x00, 0x00, 0x11, 0x25, 0x00, 0x05, 0x36


//--------------------- .nv.constant0.triton_mm   --------------------------
	.section	.nv.constant0.triton_mm,"a",@progbits
	.sectionflags	@""
	.align	4
.nv.constant0.triton_mm:
	.zero		384


//--------------------- .text.triton_mm           --------------------------
	.section	.text.triton_mm,"ax",@progbits
	.sectionflags	@"SHF_BARRIERS=1"
	.sectioninfo	@"SHI_REGISTERS=128"
	.align	128
        .global         triton_mm
        .type           triton_mm,@function
        .size           triton_mm,(.L_x_2 - triton_mm)
        .other          triton_mm,@"STO_CUDA_ENTRY STV_DEFAULT"
triton_mm:
.text.triton_mm:
[----:B------:R-:W-:Y:S02]  /*0000*/  IMAD.MOV.U32 R1, RZ, RZ, c[0x0][0x28] ;  /* 0x00000a00ff017624 */ /* 0x000fe400078e00ff */
[----:B------:R-:W1:Y:S01]  /*0010*/  S2R R9, SR_CTAID.X ;  /* 0x0000000000097919 */ /* 0x000e620000002500 */
[----:B------:R-:W-:Y:S01]  /*0020*/  IMAD.MOV.U32 R3, RZ, RZ, 0x8 ;  /* 0x00000008ff037424 */ /* 0x000fe200078e00ff */
[----:B------:R-:W-:Y:S01]  /*0030*/  ULDC.64 UR8, c[0x0][0x118] ;  /* 0x0000460000087ab9 */ /* 0x000fe20000000a00 */
[----:B------:R-:W-:Y:S01]  /*0040*/  IMAD.MOV.U32 R78, RZ, RZ, 0x2 ;  /* 0x00000002ff4e7424 */ /* 0x000fe200078e00ff */
[----:B------:R-:W2:Y:S01]  /*0050*/  S2R R16, SR_TID.X ;  /* 0x0000000000107919 */ /* 0x000ea20000002100 */
[----:B------:R-:W-:Y:S01]  /*0060*/  UMOV UR4, 0xffffffff ;  /* 0xffffffff00047882 */ /* 0x000fe20000000000 */
[----:B-1----:R-:W-:Y:S02]  /*0070*/  SHF.R.S32.HI R0, RZ, 0x1f, R9 ;  /* 0x0000001fff007819 */ /* 0x002fe40000011409 */
[----:B------:R-:W-:Y:S02]  /*0080*/  ISETP.GE.AND P2, PT, R9, RZ, PT ;  /* 0x000000ff0900720c */ /* 0x000fe40003f46270 */
[----:B------:R-:W-:Y:S01]  /*0090*/  LEA.HI R0, R0, R9, RZ, 0x9 ;  /* 0x0000000900007211 */ /* 0x000fe200078f48ff */
[----:B--2---:R-:W-:Y:S01]  /*00a0*/  IMAD.SHL.U32 R14, R16, 0x8, RZ ;  /* 0x00000008100e7824 */ /* 0x004fe200078e00ff */
[----:B------:R-:W-:-:S02]  /*00b0*/  SHF.R.U32.HI R15, RZ, 0x1, R16 ;  /* 0x00000001ff0f7819 */ /* 0x000fc40000011610 */
[----:B------:R-:W-:Y:S02]  /*00c0*/  SHF.R.S32.HI R4, RZ, 0x9, R0 ;  /* 0x00000009ff047819 */ /* 0x000fe40000011400 */
[----:B------:R-:W-:Y:S02]  /*00d0*/  LOP3.LUT R0, R0, 0xfffffe00, RZ, 0xc0, !PT ;  /* 0xfffffe0000007812 */ /* 0x000fe400078ec0ff */
[----:B------:R-:W-:Y:S01]  /*00e0*/  LOP3.LUT R101, R14, 0x18, RZ, 0xc0, !PT ;  /* 0x000000180e657812 */ /* 0x000fe200078ec0ff */
[----:B------:R-:W-:Y:S01]  /*00f0*/  IMAD R2, R4, -0x8, R3 ;  /* 0xfffffff804027824 */ /* 0x000fe200078e0203 */
[----:B------:R-:W-:-:S04]  /*0100*/  SHF.R.U32.HI R76, RZ, 0x2, R16 ;  /* 0x00000002ff4c7819 */ /* 0x000fc80000011610 */
[----:B------:R-:W-:-:S04]  /*0110*/  IMNMX R5, R2, 0x8, PT ;  /* 0x0000000802057817 */ /* 0x000fc80003800200 */
[----:B------:R-:W-:-:S04]  /*0120*/  IABS R11, R5 ;  /* 0x00000005000b7213 */ /* 0x000fc80000000000 */
[----:B------:R-:W1:Y:S08]  /*0130*/  I2F.RP R6, R11 ;  /* 0x0000000b00067306 */ /* 0x000e700000209400 */
[----:B-1----:R-:W1:Y:S02]  /*0140*/  MUFU.RCP R6, R6 ;  /* 0x0000000600067308 */ /* 0x002e640000001000 */
[----:B-1----:R-:W-:-:S02]  /*0150*/  IADD3 R2, R6, 0xffffffe, RZ ;  /* 0x0ffffffe06027810 */ /* 0x002fc40007ffe0ff */
[----:B------:R-:W-:-:S04]  /*0160*/  IABS R6, R9 ;  /* 0x0000000900067213 */ /* 0x000fc80000000000 */
[----:B------:R1:W2:Y:S02]  /*0170*/  F2I.FTZ.U32.TRUNC.NTZ R3, R2 ;  /* 0x0000000200037305 */ /* 0x0002a4000021f000 */
[----:B-1----:R-:W-:Y:S02]  /*0180*/  IMAD.MOV.U32 R2, RZ, RZ, RZ ;  /* 0x000000ffff027224 */ /* 0x002fe400078e00ff */
[----:B--2---:R-:W-:-:S04]  /*0190*/  IMAD.MOV R8, RZ, RZ, -R3 ;  /* 0x000000ffff087224 */ /* 0x004fc800078e0a03 */
[----:B------:R-:W-:Y:S01]  /*01a0*/  IMAD R7, R8, R11, RZ ;  /* 0x0000000b08077224 */ /* 0x000fe200078e02ff */
[----:B------:R-:W-:-:S03]  /*01b0*/  IABS R8, R5 ;  /* 0x0000000500087213 */ /* 0x000fc60000000000 */
[----:B------:R-:W-:-:S04]  /*01c0*/  IMAD.HI.U32 R3, R3, R7, R2 ;  /* 0x0000000703037227 */ /* 0x000fc800078e0002 */
[----:B------:R-:W-:Y:S01]  /*01d0*/  IMAD.IADD R2, R9, 0x1, -R0 ;  /* 0x0000000109027824 */ /* 0x000fe200078e0a00 */
[----:B------:R-:W-:Y:S01]  /*01e0*/  LOP3.LUT R9, R15, 0x8, RZ, 0xc0, !PT ;  /* 0x000000080f097812 */ /* 0x000fe200078ec0ff */
[----:B------:R-:W-:Y:S02]  /*01f0*/  IMAD.MOV R7, RZ, RZ, -R8 ;  /* 0x000000ffff077224 */ /* 0x000fe400078e0a08 */
[----:B------:R-:W-:Y:S01]  /*0200*/  IMAD.HI.U32 R0, R3, R6, RZ ;  /* 0x0000000603007227 */ /* 0x000fe200078e00ff */
[----:B------:R-:W-:Y:S02]  /*0210*/  IABS R8, R2 ;  /* 0x0000000200087213 */ /* 0x000fe40000000000 */
[----:B------:R-:W-:Y:S01]  /*0220*/  LOP3.LUT R2, R2, R5, RZ, 0x3c, !PT ;  /* 0x0000000502027212 */ /* 0x000fe200078e3cff */
[----:B------:R-:W-:Y:S01]  /*0230*/  IMAD R0, R0, R7, R6 ;  /* 0x0000000700007224 */ /* 0x000fe200078e0206 */
[----:B------:R-:W-:Y:S01]  /*0240*/  LOP3.LUT R13, R9, 0x30, R14, 0xf8, !PT ;  /* 0x00000030090d7812 */ /* 0x000fe200078ef80e */
[----:B------:R-:W-:Y:S01]  /*0250*/  IMAD.MOV.U32 R6, RZ, RZ, R8 ;  /* 0x000000ffff067224 */ /* 0x000fe200078e0008 */
[----:B------:R-:W-:-:S02]  /*0260*/  ISETP.GE.AND P4, PT, R2, RZ, PT ;  /* 0x000000ff0200720c */ /* 0x000fc40003f86270 */
[----:B------:R-:W-:Y:S01]  /*0270*/  ISETP.GT.U32.AND P0, PT, R11, R0, PT ;  /* 0x000000000b00720c */ /* 0x000fe20003f04070 */
[----:B------:R-:W-:Y:S01]  /*0280*/  IMAD.HI.U32 R3, R3, R6, RZ ;  /* 0x0000000603037227 */ /* 0x000fe200078e00ff */
[----:B------:R-:W-:-:S03]  /*0290*/  SHF.R.U32.HI R2, RZ, 0x4, R16 ;  /* 0x00000004ff027819 */ /* 0x000fc60000011610 */
[----:B------:R-:W-:Y:S01]  /*02a0*/  IMAD R6, R3, R7, R6 ;  /* 0x0000000703067224 */ /* 0x000fe200078e0206 */
[----:B------:R-:W-:Y:S02]  /*02b0*/  LOP3.LUT R7, R14, 0x20, RZ, 0xc0, !PT ;  /* 0x000000200e077812 */ /* 0x000fe400078ec0ff */
[----:B------:R-:W-:Y:S02]  /*02c0*/  SGXT.U32 R2, R2, 0x3 ;  /* 0x000000030202781a */ /* 0x000fe40000000000 */
[----:B------:R-:W-:Y:S02]  /*02d0*/  ISETP.GT.U32.AND P3, PT, R11, R6, PT ;  /* 0x000000060b00720c */ /* 0x000fe40003f64070 */
[C---:B------:R-:W-:Y:S01]  /*02e0*/  LOP3.LUT R8, R7.reuse, 0x8, R15, 0xf8, !PT ;  /* 0x0000000807087812 */ /* 0x040fe200078ef80f */
[----:B------:R-:W-:Y:S01]  /*02f0*/  @!P0 IMAD.IADD R0, R0, 0x1, -R11 ;  /* 0x0000000100008824 */ /* 0x000fe200078e0a0b */
[----:B------:R-:W-:Y:S02]  /*0300*/  LOP3.LUT R10, R7, 0x18, R16, 0xf8, !PT ;  /* 0x00000018070a7812 */ /* 0x000fe400078ef810 */
[----:B------:R-:W-:-:S02]  /*0310*/  LOP3.LUT R7, R16, 0x8, RZ, 0xc0, !PT ;  /* 0x0000000810077812 */ /* 0x000fc400078ec0ff */
[----:B------:R-:W-:Y:S02]  /*0320*/  ISETP.GT.U32.AND P1, PT, R11, R0, PT ;  /* 0x000000000b00720c */ /* 0x000fe40003f24070 */
[C-C-:B------:R-:W-:Y:S02]  /*0330*/  LOP3.LUT R109, R8.reuse, 0x20, R101.reuse, 0x1e, !PT ;  /* 0x00000020086d7812 */ /* 0x140fe400078e1e65 */
[----:B------:R-:W-:Y:S01]  /*0340*/  LOP3.LUT R105, R8, 0x60, R101, 0x1e, !PT ;  /* 0x0000006008697812 */ /* 0x000fe200078e1e65 */
[----:B------:R-:W-:Y:S01]  /*0350*/  @!P3 IMAD.IADD R6, R6, 0x1, -R11 ;  /* 0x000000010606b824 */ /* 0x000fe200078e0a0b */
[----:B------:R-:W-:Y:S02]  /*0360*/  @!P3 IADD3 R3, R3, 0x1, RZ ;  /* 0x000000010303b810 */ /* 0x000fe40007ffe0ff */
[----:B------:R-:W-:Y:S02]  /*0370*/  LOP3.LUT R103, R10, 0x20, R101, 0x1e, !PT ;  /* 0x000000200a677812 */ /* 0x000fe400078e1e65 */
[----:B------:R-:W-:-:S02]  /*0380*/  ISETP.GE.U32.AND P0, PT, R6, R11, PT ;  /* 0x0000000b0600720c */ /* 0x000fc40003f06070 */
[----:B------:R-:W-:Y:S01]  /*0390*/  LOP3.LUT R6, R14, 0x8, RZ, 0xc0, !PT ;  /* 0x000000080e067812 */ /* 0x000fe200078ec0ff */
[----:B------:R-:W-:Y:S01]  /*03a0*/  @!P1 IMAD.IADD R0, R0, 0x1, -R11 ;  /* 0x0000000100009824 */ /* 0x000fe200078e0a0b */
[----:B------:R-:W-:Y:S02]  /*03b0*/  LOP3.LUT R101, R10, 0x60, R101, 0x1e, !PT ;  /* 0x000000600a657812 */ /* 0x000fe400078e1e65 */
[----:B------:R-:W-:Y:S01]  /*03c0*/  LOP3.LUT R12, R6, 0x50, RZ, 0xfc, !PT ;  /* 0x00000050060c7812 */ /* 0x000fe200078efcff */
[----:B------:R-:W-:Y:S01]  /*03d0*/  @!P2 IMAD.MOV R0, RZ, RZ, -R0 ;  /* 0x000000ffff00a224 */ /* 0x000fe200078e0a00 */
[----:B------:R-:W-:Y:S02]  /*03e0*/  LOP3.LUT R10, R76, 0x10, RZ, 0xc0, !PT ;  /* 0x000000104c0a7812 */ /* 0x000fe400078ec0ff */
[----:B------:R-:W-:Y:S02]  /*03f0*/  LOP3.LUT R9, R7, 0x7, R16, 0xf8, !PT ;  /* 0x0000000707097812 */ /* 0x000fe400078ef810 */
[----:B------:R-:W-:-:S02]  /*0400*/  LOP3.LUT R8, R14, 0x38, RZ, 0xc0, !PT ;  /* 0x000000380e087812 */ /* 0x000fc400078ec0ff */
[----:B------:R-:W-:Y:S02]  /*0410*/  @P0 IADD3 R3, R3, 0x1, RZ ;  /* 0x0000000103030810 */ /* 0x000fe40007ffe0ff */
[----:B------:R-:W-:Y:S01]  /*0420*/  ISETP.NE.AND P0, PT, R5, RZ, PT ;  /* 0x000000ff0500720c */ /* 0x000fe20003f05270 */
[----:B------:R-:W-:Y:S01]  /*0430*/  IMAD R46, R7, 0x8, R8 ;  /* 0x00000008072e7824 */ /* 0x000fe200078e0208 */
[----:B------:R-:W-:Y:S01]  /*0440*/  LOP3.LUT R5, RZ, R5, RZ, 0x33, !PT ;  /* 0x00000005ff057212 */ /* 0x000fe200078e33ff */
[----:B------:R-:W-:Y:S01]  /*0450*/  @!P4 IMAD.MOV R3, RZ, RZ, -R3 ;  /* 0x000000ffff03c224 */ /* 0x000fe200078e0a03 */
[----:B------:R-:W-:Y:S02]  /*0460*/  LOP3.LUT R11, R14, 0x10, R6, 0x2e, !PT ;  /* 0x000000100e0b7812 */ /* 0x000fe400078e2e06 */
[----:B------:R-:W-:Y:S02]  /*0470*/  LOP3.LUT R12, R12, 0x10, R14, 0x78, !PT ;  /* 0x000000100c0c7812 */ /* 0x000fe400078e780e */
[----:B------:R-:W-:-:S02]  /*0480*/  LOP3.LUT R17, R13, 0x30, R6, 0x1e, !PT ;  /* 0x000000300d117812 */ /* 0x000fc400078e1e06 */
[----:B------:R-:W-:Y:S02]  /*0490*/  LOP3.LUT R10, R10, 0xf, R16, 0xf8, !PT ;  /* 0x0000000f0a0a7812 */ /* 0x000fe400078ef810 */
[----:B------:R-:W-:Y:S02]  /*04a0*/  LOP3.LUT R13, R13, 0x70, R6, 0x1e, !PT ;  /* 0x000000700d0d7812 */ /* 0x000fe400078e1e06 */
[----:B------:R-:W-:Y:S01]  /*04b0*/  LOP3.LUT R9, R9, 0x10, R76, 0xf8, !PT ;  /* 0x0000001009097812 */ /* 0x000fe200078ef84c */
[----:B------:R-:W-:Y:S01]  /*04c0*/  IMAD.SHL.U32 R10, R10, 0x80, RZ ;  /* 0x000000800a0a7824 */ /* 0x000fe200078e00ff */
[----:B------:R-:W-:Y:S02]  /*04d0*/  SEL R3, R5, R3, !P0 ;  /* 0x0000000305037207 */ /* 0x000fe40004000000 */
[----:B------:R-:W-:Y:S02]  /*04e0*/  LOP3.LUT R102, R8, 0x40, RZ, 0xfc, !PT ;  /* 0x0000004008667812 */ /* 0x000fe400078efcff */
[--C-:B------:R-:W-:Y:S01]  /*04f0*/  LOP3.LUT R6, R11, 0x20, R14.reuse, 0xf8, !PT ;  /* 0x000000200b067812 */ /* 0x100fe200078ef80e */
[----:B------:R-:W-:Y:S01]  /*0500*/  IMAD.SHL.U32 R121, R3, 0x40, RZ ;  /* 0x0000004003797824 */ /* 0x000fe200078e00ff */
[----:B------:R-:W-:-:S02]  /*0510*/  LOP3.LUT R12, R12, 0x20, R14, 0xf8, !PT ;  /* 0x000000200c0c7812 */ /* 0x000fc400078ef80e */
[----:B------:R-:W-:Y:S02]  /*0520*/  LEA R106, R9, 0x1000, 0x7 ;  /* 0x00001000096a7811 */ /* 0x000fe400078e38ff */
[--C-:B------:R-:W-:Y:S02]  /*0530*/  LOP3.LUT R111, R8, 0x8, R15.reuse, 0x78, !PT ;  /* 0x00000008086f7812 */ /* 0x100fe400078e780f */
[--C-:B------:R-:W-:Y:S02]  /*0540*/  LOP3.LUT R107, R102, 0x8, R15.reuse, 0x78, !PT ;  /* 0x00000008666b7812 */ /* 0x100fe400078e780f */
[--C-:B------:R-:W-:Y:S02]  /*0550*/  LOP3.LUT R9, R6, 0x8, R15.reuse, 0x78, !PT ;  /* 0x0000000806097812 */ /* 0x100fe400078e780f */
[----:B------:R-:W-:Y:S02]  /*0560*/  LOP3.LUT R11, R12, 0x8, R15, 0x78, !PT ;  /* 0x000000080c0b7812 */ /* 0x000fe400078e780f */
[----:B------:R-:W-:-:S02]  /*0570*/  SHF.R.S32.HI R6, RZ, 0x19, R3 ;  /* 0x00000019ff067819 */ /* 0x000fc40000011403 */
[----:B------:R-:W-:Y:S02]  /*0580*/  LOP3.LUT R119, R10, R111, RZ, 0xfc, !PT ;  /* 0x0000006f0a777212 */ /* 0x000fe400078efcff */
[-C--:B------:R-:W-:Y:S02]  /*0590*/  LOP3.LUT R117, R109, R10.reuse, RZ, 0xfc, !PT ;  /* 0x0000000a6d757212 */ /* 0x080fe400078efcff */
[-C--:B------:R-:W-:Y:S02]  /*05a0*/  LOP3.LUT R116, R17, R10.reuse, RZ, 0xfc, !PT ;  /* 0x0000000a11747212 */ /* 0x080fe400078efcff */
[-C--:B------:R-:W-:Y:S02]  /*05b0*/  LOP3.LUT R115, R107, R10.reuse, RZ, 0xfc, !PT ;  /* 0x0000000a6b737212 */ /* 0x080fe400078efcff */
[-C--:B------:R-:W-:Y:S02]  /*05c0*/  LOP3.LUT R113, R105, R10.reuse, RZ, 0xfc, !PT ;  /* 0x0000000a69717212 */ /* 0x080fe400078efcff */
[----:B------:R-:W-:-:S02]  /*05d0*/  LOP3.LUT R112, R13, R10, RZ, 0xfc, !PT ;  /* 0x0000000a0d707212 */ /* 0x000fc400078efcff */
[-C--:B------:R-:W-:Y:S02]  /*05e0*/  LOP3.LUT R118, R9, R10.reuse, RZ, 0xfc, !PT ;  /* 0x0000000a09767212 */ /* 0x080fe400078efcff */
[----:B------:R-:W-:Y:S02]  /*05f0*/  LOP3.LUT R114, R11, R10, RZ, 0xfc, !PT ;  /* 0x0000000a0b727212 */ /* 0x000fe400078efcff */
[----:B------:R-:W-:Y:S02]  /*0600*/  SGXT R10, R6, 0x1 ;  /* 0x00000001060a781a */ /* 0x000fe40000000200 */
[C---:B------:R-:W-:Y:S02]  /*0610*/  LOP3.LUT R63, R121.reuse, R2, RZ, 0xfc, !PT ;  /* 0x00000002793f7212 */ /* 0x040fe400078efcff */
[----:B------:R-:W-:Y:S02]  /*0620*/  LOP3.LUT R3, R121, 0x8, R2, 0xfe, !PT ;  /* 0x0000000879037812 */ /* 0x000fe400078efe02 */
[----:B------:R-:W-:-:S02]  /*0630*/  LOP3.LUT R110, R9, R106, RZ, 0xfc, !PT ;  /* 0x0000006a096e7212 */ /* 0x000fc400078efcff */
[C---:B------:R-:W-:Y:S02]  /*0640*/  LOP3.LUT R111, R106.reuse, R111, RZ, 0xfc, !PT ;  /* 0x0000006f6a6f7212 */ /* 0x040fe400078efcff */
[-C--:B------:R-:W-:Y:S02]  /*0650*/  LOP3.LUT R109, R109, R106.reuse, RZ, 0xfc, !PT ;  /* 0x0000006a6d6d7212 */ /* 0x080fe400078efcff */
[-C--:B------:R-:W-:Y:S02]  /*0660*/  LOP3.LUT R108, R17, R106.reuse, RZ, 0xfc, !PT ;  /* 0x0000006a116c7212 */ /* 0x080fe400078efcff */
[----:B------:R-:W-:Y:S02]  /*0670*/  LOP3.LUT R107, R106, R107, RZ, 0xfc, !PT ;  /* 0x0000006b6a6b7212 */ /* 0x000fe400078efcff */
[-C--:B------:R-:W-:Y:S02]  /*0680*/  LOP3.LUT R105, R105, R106.reuse, RZ, 0xfc, !PT ;  /* 0x0000006a69697212 */ /* 0x080fe400078efcff */
[----:B------:R-:W-:-:S02]  /*0690*/  LOP3.LUT R104, R13, R106, RZ, 0xfc, !PT ;  /* 0x0000006a0d687212 */ /* 0x000fc400078efcff */
[C---:B------:R-:W-:Y:S02]  /*06a0*/  LEA.HI R9, R10.reuse, R63, RZ, 0xc ;  /* 0x0000003f0a097211 */ /* 0x040fe400078f60ff */
[----:B------:R-:W-:Y:S02]  /*06b0*/  LOP3.LUT R106, R11, R106, RZ, 0xfc, !PT ;  /* 0x0000006a0b6a7212 */ /* 0x000fe400078efcff */
[----:B------:R-:W-:Y:S02]  /*06c0*/  LOP3.LUT R6, R121, 0x10, R2, 0xfe, !PT ;  /* 0x0000001079067812 */ /* 0x000fe400078efe02 */
[----:B------:R-:W-:Y:S02]  /*06d0*/  LEA.HI R11, R10, R3, RZ, 0xc ;  /* 0x000000030a0b7211 */ /* 0x000fe400078f60ff */
[----:B------:R-:W-:Y:S02]  /*06e0*/  SEL R5, R5, R0, !P0 ;  /* 0x0000000005057207 */ /* 0x000fe40004000000 */
[----:B------:R-:W-:-:S02]  /*06f0*/  LOP3.LUT R0, R9, 0xff000, RZ, 0xc0, !PT ;  /* 0x000ff00009007812 */ /* 0x000fc400078ec0ff */
[----:B------:R-:W-:Y:S01]  /*0700*/  LEA.HI R9, R10, R6, RZ, 0xc ;  /* 0x000000060a097211 */ /* 0x000fe200078f60ff */
[----:B------:R-:W-:Y:S01]  /*0710*/  IMAD R122, R4, 0x8, R5 ;  /* 0x00000008047a7824 */ /* 0x000fe200078e0205 */
[----:B------:R-:W-:Y:S01]  /*0720*/  LOP3.LUT R12, R11, 0xff000, RZ, 0xc0, !PT ;  /* 0x000ff0000b0c7812 */ /* 0x000fe200078ec0ff */
[----:B------:R-:W-:Y:S01]  /*0730*/  IMAD.IADD R63, R63, 0x1, -R0 ;  /* 0x000000013f3f7824 */ /* 0x000fe200078e0a00 */
[----:B------:R-:W-:Y:S02]  /*0740*/  LOP3.LUT R9, R9, 0xff000, RZ, 0xc0, !PT ;  /* 0x000ff00009097812 */ /* 0x000fe400078ec0ff */
[----:B------:R-:W-:Y:S01]  /*0750*/  LOP3.LUT R0, R121, 0x18, R2, 0xfe, !PT ;  /* 0x0000001879007812 */ /* 0x000fe200078efe02 */
[----:B------:R-:W-:Y:S01]  /*0760*/  IMAD.IADD R75, R3, 0x1, -R12 ;  /* 0x00000001034b7824 */ /* 0x000fe200078e0a0c */
[C-C-:B------:R-:W-:Y:S01]  /*0770*/  LOP3.LUT R3, R121.reuse, 0x20, R2.reuse, 0xfe, !PT ;  /* 0x0000002079037812 */ /* 0x140fe200078efe02 */
[----:B------:R-:W-:Y:S01]  /*0780*/  IMAD.IADD R61, R6, 0x1, -R9 ;  /* 0x00000001063d7824 */ /* 0x000fe200078e0a09 */
[----:B------:R-:W-:Y:S01]  /*0790*/  LOP3.LUT R4, R121, 0x28, R2, 0xfe, !PT ;  /* 0x0000002879047812 */ /* 0x000fe200078efe02 */
[----:B------:R-:W-:Y:S01]  /*07a0*/  IMAD.SHL.U32 R63, R63, 0x1000, RZ ;  /* 0x000010003f3f7824 */ /* 0x000fe200078e00ff */
[C---:B------:R-:W-:Y:S01]  /*07b0*/  LEA.HI R6, R10.reuse, R0, RZ, 0xc ;  /* 0x000000000a067211 */ /* 0x040fe200078f60ff */
[----:B------:R-:W-:Y:S01]  /*07c0*/  IMAD.SHL.U32 R61, R61, 0x1000, RZ ;  /* 0x000010003d3d7824 */ /* 0x000fe200078e00ff */
[C---:B------:R-:W-:Y:S01]  /*07d0*/  LEA.HI R11, R10.reuse, R3, RZ, 0xc ;  /* 0x000000030a0b7211 */ /* 0x040fe200078f60ff */
[----:B------:R-:W-:Y:S01]  /*07e0*/  IMAD.SHL.U32 R75, R75, 0x1000, RZ ;  /* 0x000010004b4b7824 */ /* 0x000fe200078e00ff */
[----:B------:R-:W-:-:S02]  /*07f0*/  LEA.HI R12, R10, R4, RZ, 0xc ;  /* 0x000000040a0c7211 */ /* 0x000fc400078f60ff */
[----:B------:R-:W-:Y:S01]  /*0800*/  LOP3.LUT R9, R6, 0xff000, RZ, 0xc0, !PT ;  /* 0x000ff00006097812 */ /* 0x000fe200078ec0ff */
[----:B------:R-:W-:Y:S01]  /*0810*/  IMAD.IADD R62, R46, 0x1, R75 ;  /* 0x000000012e3e7824 */ /* 0x000fe200078e024b */
[----:B------:R-:W-:Y:S02]  /*0820*/  LOP3.LUT R5, R121, 0x30, R2, 0xfe, !PT ;  /* 0x0000003079057812 */ /* 0x000fe400078efe02 */
[----:B------:R-:W-:Y:S01]  /*0830*/  LOP3.LUT R6, R11, 0xff000, RZ, 0xc0, !PT ;  /* 0x000ff0000b067812 */ /* 0x000fe200078ec0ff */
[----:B------:R-:W-:Y:S01]  /*0840*/  IMAD.IADD R14, R0, 0x1, -R9 ;  /* 0x00000001000e7824 */ /* 0x000fe200078e0a09 */
[----:B------:R-:W-:Y:S02]  /*0850*/  LOP3.LUT R11, R12, 0xff000, RZ, 0xc0, !PT ;  /* 0x000ff0000c0b7812 */ /* 0x000fe400078ec0ff */
[----:B------:R-:W-:Y:S01]  /*0860*/  LEA.HI R12, R10, R5, RZ, 0xc ;  /* 0x000000050a0c7211 */ /* 0x000fe200078f60ff */
[----:B------:R-:W-:Y:S01]  /*0870*/  IMAD.IADD R65, R3, 0x1, -R6 ;  /* 0x0000000103417824 */ /* 0x000fe200078e0a06 */
[----:B------:R-:W-:Y:S01]  /*0880*/  SHF.R.S32.HI R9, RZ, 0x19, R122 ;  /* 0x00000019ff097819 */ /* 0x000fe2000001147a */
[----:B------:R-:W-:Y:S01]  /*0890*/  IMAD.SHL.U32 R122, R122, 0x40, RZ ;  /* 0x000000407a7a7824 */ /* 0x000fe200078e00ff */
[----:B------:R-:W-:Y:S01]  /*08a0*/  LOP3.LUT R3, R121, 0x38, R2, 0xfe, !PT ;  /* 0x0000003879037812 */ /* 0x000fe200078efe02 */
[----:B------:R-:W-:Y:S01]  /*08b0*/  IMAD.IADD R57, R4, 0x1, -R11 ;  /* 0x0000000104397824 */ /* 0x000fe200078e0a0b */
[----:B------:R-:W-:Y:S01]  /*08c0*/  LOP3.LUT R12, R12, 0xff000, RZ, 0xc0, !PT ;  /* 0x000ff0000c0c7812 */ /* 0x000fe200078ec0ff */
[----:B------:R-:W-:Y:S01]  /*08d0*/  IMAD.SHL.U32 R65, R65, 0x1000, RZ ;  /* 0x0000100041417824 */ /* 0x000fe200078e00ff */
[----:B------:R-:W-:Y:S01]  /*08e0*/  LEA.HI R10, R10, R3, RZ, 0xc ;  /* 0x000000030a0a7211 */ /* 0x000fe200078f60ff */
[----:B------:R-:W-:Y:S01]  /*08f0*/  IMAD.SHL.U32 R57, R57, 0x1000, RZ ;  /* 0x0000100039397824 */ /* 0x000fe200078e00ff */
[----:B------:R-:W-:Y:S01]  /*0900*/  SGXT R9, R9, 0x1 ;  /* 0x000000010909781a */ /* 0x000fe20000000200 */
[----:B------:R-:W-:Y:S01]  /*0910*/  IMAD.IADD R59, R5, 0x1, -R12 ;  /* 0x00000001053b7824 */ /* 0x000fe200078e0a0c */
[----:B------:R-:W-:-:S02]  /*0920*/  LOP3.LUT R0, R122, 0x10, R2, 0xfe, !PT ;  /* 0x000000107a007812 */ /* 0x000fc400078efe02 */
[----:B------:R-:W-:Y:S01]  /*0930*/  LOP3.LUT R24, R122, R2, RZ, 0xfc, !PT ;  /* 0x000000027a187212 */ /* 0x000fe200078efcff */
[----:B------:R-:W-:Y:S01]  /*0940*/  IMAD.SHL.U32 R59, R59, 0x1000, RZ ;  /* 0x000010003b3b7824 */ /* 0x000fe200078e00ff */
[----:B------:R-:W-:Y:S02]  /*0950*/  LOP3.LUT R12, R10, 0xff000, RZ, 0xc0, !PT ;  /* 0x000ff0000a0c7812 */ /* 0x000fe400078ec0ff */
[C---:B------:R-:W-:Y:S02]  /*0960*/  LEA.HI R10, R9.reuse, R0, RZ, 0x9 ;  /* 0x00000000090a7211 */ /* 0x040fe400078f48ff */
[----:B------:R-:W-:Y:S01]  /*0970*/  LEA.HI R4, R9, R24, RZ, 0x9 ;  /* 0x0000001809047211 */ /* 0x000fe200078f48ff */
[----:B------:R-:W-:Y:S01]  /*0980*/  IMAD.IADD R12, R3, 0x1, -R12 ;  /* 0x00000001030c7824 */ /* 0x000fe200078e0a0c */
[----:B------:R-:W-:Y:S02]  /*0990*/  LOP3.LUT R13, R10, 0xffe00, RZ, 0xc0, !PT ;  /* 0x000ffe000a0d7812 */ /* 0x000fe400078ec0ff */
[----:B------:R-:W-:Y:S01]  /*09a0*/  LOP3.LUT R5, R4, 0xffe00, RZ, 0xc0, !PT ;  /* 0x000ffe0004057812 */ /* 0x000fe200078ec0ff */
[----:B------:R-:W-:Y:S01]  /*09b0*/  IMAD.SHL.U32 R55, R12, 0x1000, RZ ;  /* 0x000010000c377824 */ /* 0x000fe200078e00ff */
[--C-:B------:R-:W-:Y:S01]  /*09c0*/  LOP3.LUT R3, R122, 0x18, R2.reuse, 0xfe, !PT ;  /* 0x000000187a037812 */ /* 0x100fe200078efe02 */
[----:B------:R-:W-:Y:S01]  /*09d0*/  IMAD.IADD R67, R0, 0x1, -R13 ;  /* 0x0000000100437824 */ /* 0x000fe200078e0a0d */
[--C-:B------:R-:W-:Y:S01]  /*09e0*/  LOP3.LUT R48, R122, 0x8, R2.reuse, 0xfe, !PT ;  /* 0x000000087a307812 */ /* 0x100fe200078efe02 */
[----:B------:R-:W-:Y:S01]  /*09f0*/  IMAD.IADD R24, R24, 0x1, -R5 ;  /* 0x0000000118187824 */ /* 0x000fe200078e0a05 */
[----:B------:R-:W-:Y:S01]  /*0a00*/  LEA.HI R0, R9, R3, RZ, 0x9 ;  /* 0x0000000309007211 */ /* 0x000fe200078f48ff */
[----:B------:R-:W-:Y:S01]  /*0a10*/  IMAD.SHL.U32 R67, R67, 0x1000, RZ ;  /* 0x0000100043437824 */ /* 0x000fe200078e00ff */
[----:B------:R-:W-:Y:S01]  /*0a20*/  LEA.HI R6, R9, R48, RZ, 0x9 ;  /* 0x0000003009067211 */ /* 0x000fe200078f48ff */
[----:B------:R-:W-:Y:S01]  /*0a30*/  IMAD.IADD R60, R46, 0x1, R55 ;  /* 0x000000012e3c7824 */ /* 0x000fe200078e0237 */
[--C-:B------:R-:W-:Y:S01]  /*0a40*/  LOP3.LUT R4, R122, 0x20, R2.reuse, 0xfe, !PT ;  /* 0x000000207a047812 */ /* 0x100fe200078efe02 */
[----:B------:R-:W-:Y:S01]  /*0a50*/  IMAD.IADD R58, R46, 0x1, R67 ;  /* 0x000000012e3a7824 */ /* 0x000fe200078e0243 */
[----:B------:R-:W-:-:S02]  /*0a60*/  LOP3.LUT R5, R122, 0x28, R2, 0xfe, !PT ;  /* 0x000000287a057812 */ /* 0x000fc400078efe02 */
[----:B------:R-:W-:Y:S02]  /*0a70*/  LOP3.LUT R0, R0, 0xffe00, RZ, 0xc0, !PT ;  /* 0x000ffe0000007812 */ /* 0x000fe400078ec0ff */
[----:B------:R-:W-:Y:S02]  /*0a80*/  LOP3.LUT R11, R6, 0xffe00, RZ, 0xc0, !PT ;  /* 0x000ffe00060b7812 */ /* 0x000fe400078ec0ff */
[----:B------:R-:W-:Y:S01]  /*0a90*/  LEA.HI R6, R9, R4, RZ, 0x9 ;  /* 0x0000000409067211 */ /* 0x000fe200078f48ff */
[----:B------:R-:W-:Y:S01]  /*0aa0*/  IMAD.IADD R73, R3, 0x1, -R0 ;  /* 0x0000000103497824 */ /* 0x000fe200078e0a00 */
[----:B------:R-:W-:Y:S01]  /*0ab0*/  LEA.HI R7, R9, R5, RZ, 0x9 ;  /* 0x0000000509077211 */ /* 0x000fe200078f48ff */
[----:B------:R-:W-:Y:S01]  /*0ac0*/  IMAD.IADD R48, R48, 0x1, -R11 ;  /* 0x0000000130307824 */ /* 0x000fe200078e0a0b */
[----:B------:R-:W-:Y:S01]  /*0ad0*/  LOP3.LUT R3, R6, 0xffe00, RZ, 0xc0, !PT ;  /* 0x000ffe0006037812 */ /* 0x000fe200078ec0ff */
[----:B------:R-:W-:Y:S01]  /*0ae0*/  IMAD.SHL.U32 R11, R14, 0x1000, RZ ;  /* 0x000010000e0b7824 */ /* 0x000fe200078e00ff */
[----:B------:R-:W-:Y:S01]  /*0af0*/  LOP3.LUT R10, R7, 0xffe00, RZ, 0xc0, !PT ;  /* 0x000ffe00070a7812 */ /* 0x000fe200078ec0ff */
[----:B------:R-:W-:Y:S01]  /*0b00*/  IMAD.SHL.U32 R73, R73, 0x1000, RZ ;  /* 0x0000100049497824 */ /* 0x000fe200078e00ff */
[--C-:B------:R-:W-:Y:S01]  /*0b10*/  LOP3.LUT R6, R122, 0x30, R2.reuse, 0xfe, !PT ;  /* 0x000000307a067812 */ /* 0x100fe200078efe02 */
[----:B------:R-:W-:Y:S01]  /*0b20*/  IMAD.IADD R53, R4, 0x1, -R3 ;  /* 0x0000000104357824 */ /* 0x000fe200078e0a03 */
[----:B------:R-:W-:Y:S01]  /*0b30*/  LOP3.LUT R7, R122, 0x38, R2, 0xfe, !PT ;  /* 0x000000387a077812 */ /* 0x000fe200078efe02 */
[----:B------:R-:W-:Y:S01]  /*0b40*/  IMAD.IADD R10, R5, 0x1, -R10 ;  /* 0x00000001050a7824 */ /* 0x000fe200078e0a0a */
[----:B------:R-:W-:Y:S01]  /*0b50*/  LEA.HI R4, R9, R6, RZ, 0x9 ;  /* 0x0000000609047211 */ /* 0x000fe200078f48ff */
[----:B------:R-:W-:Y:S01]  /*0b60*/  IMAD.SHL.U32 R53, R53, 0x1000, RZ ;  /* 0x0000100035357824 */ /* 0x000fe200078e00ff */
[----:B------:R-:W-:Y:S01]  /*0b70*/  LEA.HI R5, R9, R7, RZ, 0x9 ;  /* 0x0000000709057211 */ /* 0x000fe200078f48ff */
[----:B------:R-:W-:Y:S01]  /*0b80*/  IMAD.SHL.U32 R51, R10, 0x1000, RZ ;  /* 0x000010000a337824 */ /* 0x000fe200078e00ff */
[----:B------:R-:W-:Y:S01]  /*0b90*/  LOP3.LUT R15, R46, 0x38, R15, 0x78, !PT ;  /* 0x000000382e0f7812 */ /* 0x000fe200078e780f */
[----:B------:R-:W-:Y:S01]  /*0ba0*/  IMAD.SHL.U32 R48, R48, 0x1000, RZ ;  /* 0x0000100030307824 */ /* 0x000fe200078e00ff */
[----:B------:R-:W-:Y:S01]  /*0bb0*/  LOP3.LUT R9, R4, 0xffe00, RZ, 0xc0, !PT ;  /* 0x000ffe0004097812 */ /* 0x000fe200078ec0ff */
[----:B------:R-:W-:Y:S01]  /*0bc0*/  IMAD.WIDE R22, R73, 0x2, RZ ;  /* 0x0000000249167825 */ /* 0x000fe200078e02ff */
[----:B------:R-:W-:-:S02]  /*0bd0*/  LOP3.LUT R12, R5, 0xffe00, RZ, 0xc0, !PT ;  /* 0x000ffe00050c7812 */ /* 0x000fc400078ec0ff */
[-C--:B------:R-:W-:Y:S01]  /*0be0*/  LOP3.LUT R30, R75, R46.reuse, RZ, 0xfc, !PT ;  /* 0x0000002e4b1e7212 */ /* 0x080fe200078efcff */
[----:B------:R-:W-:Y:S01]  /*0bf0*/  IMAD R0, R2, 0x80, R15 ;  /* 0x0000008002007824 */ /* 0x000fe200078e020f */
[-C--:B------:R-:W-:Y:S01]  /*0c00*/  LOP3.LUT R28, R61, R46.reuse, RZ, 0xfc, !PT ;  /* 0x0000002e3d1c7212 */ /* 0x080fe200078efcff */
[----:B------:R-:W-:Y:S01]  /*0c10*/  IMAD.IADD R9, R6, 0x1, -R9 ;  /* 0x0000000106097824 */ /* 0x000fe200078e0a09 */
[-C--:B------:R-:W-:Y:S01]  /*0c20*/  LOP3.LUT R32, R63, R46.reuse, RZ, 0xfc, !PT ;  /* 0x0000002e3f207212 */ /* 0x080fe200078efcff */
[----:B------:R-:W-:Y:S01]  /*0c30*/  IMAD.IADD R12, R7, 0x1, -R12 ;  /* 0x00000001070c7824 */ /* 0x000fe200078e0a0c */
[----:B------:R-:W-:Y:S01]  /*0c40*/  SHF.R.S32.HI R25, RZ, 0x1f, R61 ;  /* 0x0000001fff197819 */ /* 0x000fe2000001143d */
[----:B------:R-:W-:Y:S01]  /*0c50*/  IMAD.WIDE.U32 R2, R46, 0x2, RZ ;  /* 0x000000022e027825 */ /* 0x000fe200078e00ff */
[-C--:B------:R-:W-:Y:S02]  /*0c60*/  LOP3.LUT R38, R65, R46.reuse, RZ, 0xfc, !PT ;  /* 0x0000002e41267212 */ /* 0x080fe400078efcff */
[----:B------:R-:W-:Y:S01]  /*0c70*/  LOP3.LUT R36, R57, R46, RZ, 0xfc, !PT ;  /* 0x0000002e39247212 */ /* 0x000fe200078efcff */
[----:B------:R-:W-:Y:S01]  /*0c80*/  IMAD.WIDE R6, R59, 0x2, RZ ;  /* 0x000000023b067825 */ /* 0x000fe200078e02ff */
[----:B------:R-:W-:-:S02]  /*0c90*/  LOP3.LUT R21, R22, R2, RZ, 0xfc, !PT ;  /* 0x0000000216157212 */ /* 0x000fc400078efcff */
[-C--:B------:R-:W-:Y:S01]  /*0ca0*/  LOP3.LUT R71, R23, R3.reuse, RZ, 0xfc, !PT ;  /* 0x0000000317477212 */ /* 0x080fe200078efcff */
[----:B------:R-:W-:Y:S01]  /*0cb0*/  IMAD.WIDE R4, R55, 0x2, RZ ;  /* 0x0000000237047825 */ /* 0x000fe200078e02ff */
[-C--:B------:R-:W-:Y:S02]  /*0cc0*/  LOP3.LUT R18, R6, R2.reuse, RZ, 0xfc, !PT ;  /* 0x0000000206127212 */ /* 0x080fe400078efcff */
[-C--:B------:R-:W-:Y:S01]  /*0cd0*/  LOP3.LUT R97, R7, R3.reuse, RZ, 0xfc, !PT ;  /* 0x0000000307617212 */ /* 0x080fe200078efcff */
[----:B------:R-:W-:Y:S01]  /*0ce0*/  IMAD.WIDE R6, R65, 0x2, RZ ;  /* 0x0000000241067825 */ /* 0x000fe200078e02ff */
        /* <DEDUP_REMOVED lines=14> */
[----:B------:R-:W-:Y:S01]  /*0dd0*/  IMAD.SHL.U32 R49, R9, 0x1000, RZ ;  /* 0x0000100009317824 */ /* 0x000fe200078e00ff */
[-C--:B------:R-:W-:Y:S01]  /*0de0*/  LOP3.LUT R13, R6, R2.reuse, RZ, 0xfc, !PT ;  /* 0x00000002060d7212 */ /* 0x080fe200078efcff */
[----:B------:R-:W-:Y:S01]  /*0df0*/  IMAD.WIDE R4, R75, 0x2, RZ ;  /* 0x000000024b047825 */ /* 0x000fe200078e02ff */
[-C--:B------:R-:W-:Y:S02]  /*0e00*/  LOP3.LUT R85, R7, R3.reuse, RZ, 0xfc, !PT ;  /* 0x0000000307557212 */ /* 0x080fe400078efcff */
[----:B------:R-:W-:Y:S01]  /*0e10*/  SHF.R.S32.HI R23, RZ, 0x1f, R75 ;  /* 0x0000001fff177819 */ /* 0x000fe2000001144b */
[----:B------:R-:W-:Y:S01]  /*0e20*/  IMAD.SHL.U32 R47, R12, 0x1000, RZ ;  /* 0x000010000c2f7824 */ /* 0x000fe200078e00ff */
[----:B------:R-:W-:Y:S01]  /*0e30*/  LOP3.LUT R14, R4, R2, RZ, 0xfc, !PT ;  /* 0x00000002040e7212 */ /* 0x000fe200078efcff */
[----:B------:R-:W-:Y:S01]  /*0e40*/  IMAD.WIDE R6, R49, 0x2, RZ ;  /* 0x0000000231067825 */ /* 0x000fe200078e02ff */
[----:B------:R-:W-:-:S02]  /*0e50*/  LOP3.LUT R87, R5, R3, RZ, 0xfc, !PT ;  /* 0x0000000305577212 */ /* 0x000fc400078efcff */
[----:B------:R-:W-:Y:S01]  /*0e60*/  LEA R22, P1, R30, c[0x0][0x168], 0x1 ;  /* 0x00005a001e167a11 */ /* 0x000fe200078208ff */
[----:B------:R-:W-:Y:S01]  /*0e70*/  IMAD.WIDE R4, R47, 0x2, RZ ;  /* 0x000000022f047825 */ /* 0x000fe200078e02ff */
[-C--:B------:R-:W-:Y:S02]  /*0e80*/  LOP3.LUT R10, R6, R2.reuse, RZ, 0xfc, !PT ;  /* 0x00000002060a7212 */ /* 0x080fe400078efcff */
[-C--:B------:R-:W-:Y:S01]  /*0e90*/  LOP3.LUT R81, R7, R3.reuse, RZ, 0xfc, !PT ;  /* 0x0000000307517212 */ /* 0x080fe200078efcff */
[----:B------:R-:W-:Y:S01]  /*0ea0*/  IMAD.WIDE R6, R53, 0x2, RZ ;  /* 0x0000000235067825 */ /* 0x000fe200078e02ff */
[----:B------:R-:W-:Y:S02]  /*0eb0*/  LOP3.LUT R12, R4, R2, RZ, 0xfc, !PT ;  /* 0x00000002040c7212 */ /* 0x000fe400078efcff */
[-C--:B------:R-:W-:Y:S01]  /*0ec0*/  LOP3.LUT R83, R5, R3.reuse, RZ, 0xfc, !PT ;  /* 0x0000000305537212 */ /* 0x080fe200078efcff */
[----:B------:R-:W-:Y:S01]  /*0ed0*/  IMAD.WIDE R4, R51, 0x2, RZ ;  /* 0x0000000233047825 */ /* 0x000fe200078e02ff */
[----:B------:R-:W-:-:S02]  /*0ee0*/  LOP3.LUT R77, R7, R3, RZ, 0xfc, !PT ;  /* 0x00000003074d7212 */ /* 0x000fc400078efcff */
[----:B------:R-:W-:Y:S01]  /*0ef0*/  LEA.HI.X R23, R30, c[0x0][0x16c], R23, 0x1, P1 ;  /* 0x00005b001e177a11 */ /* 0x000fe200008f0c17 */
[----:B------:R-:W-:Y:S01]  /*0f00*/  IMAD.SHL.U32 R7, R24, 0x1000, RZ ;  /* 0x0000100018077824 */ /* 0x000fe200078e00ff */
[-C--:B------:R-:W-:Y:S01]  /*0f10*/  LOP3.LUT R9, R4, R2.reuse, RZ, 0xfc, !PT ;  /* 0x0000000204097212 */ /* 0x080fe200078efcff */
[----:B------:R-:W-:Y:S01]  /*0f20*/  IMAD.WIDE R124, R48, 0x2, RZ ;  /* 0x00000002307c7825 */ /* 0x000fe200078e02ff */
[-C--:B------:R-:W-:Y:S02]  /*0f30*/  LOP3.LUT R79, R5, R3.reuse, RZ, 0xfc, !PT ;  /* 0x00000003054f7212 */ /* 0x080fe400078efcff */
[----:B------:R-:W-:Y:S01]  /*0f40*/  LEA R24, P2, R28, c[0x0][0x168], 0x1 ;  /* 0x00005a001c187a11 */ /* 0x000fe200078408ff */
[----:B------:R-:W-:Y:S01]  /*0f50*/  IMAD.WIDE R4, R67, 0x2, RZ ;  /* 0x0000000243047825 */ /* 0x000fe200078e02ff */
[-C--:B------:R-:W-:Y:S02]  /*0f60*/  LOP3.LUT R69, R124, R2.reuse, RZ, 0xfc, !PT ;  /* 0x000000027c457212 */ /* 0x080fe400078efcff */
[----:B------:R-:W-:Y:S01]  /*0f70*/  LOP3.LUT R124, R125, R3, RZ, 0xfc, !PT ;  /* 0x000000037d7c7212 */ /* 0x000fe200078efcff */
[----:B------:R-:W-:Y:S01]  /*0f80*/  IMAD.WIDE R26, R7, 0x2, RZ ;  /* 0x00000002071a7825 */ /* 0x000fe200078e02ff */
[----:B------:R-:W-:-:S02]  /*0f90*/  LOP3.LUT R68, R4, R2, RZ, 0xfc, !PT ;  /* 0x0000000204447212 */ /* 0x000fc400078efcff */
[-C--:B------:R-:W-:Y:S01]  /*0fa0*/  LOP3.LUT R123, R5, R3.reuse, RZ, 0xfc, !PT ;  /* 0x00000003057b7212 */ /* 0x080fe200078efcff */
[C---:B------:R-:W-:Y:S01]  /*0fb0*/  IMAD.IADD R61, R46.reuse, 0x1, R61 ;  /* 0x000000012e3d7824 */ /* 0x040fe200078e023d */
[--C-:B------:R-:W-:Y:S01]  /*0fc0*/  SHF.R.S32.HI R5, RZ, 0x1f, R63.reuse ;  /* 0x0000001fff057819 */ /* 0x100fe2000001143f */
[----:B------:R-:W-:Y:S01]  /*0fd0*/  IMAD.IADD R63, R46, 0x1, R63 ;  /* 0x000000012e3f7824 */ /* 0x000fe200078e023f */
[----:B------:R-:W-:Y:S01]  /*0fe0*/  LEA R4, P0, R32, c[0x0][0x168], 0x1 ;  /* 0x00005a0020047a11 */ /* 0x000fe200078008ff */
[C---:B------:R-:W-:Y:S01]  /*0ff0*/  IMAD.IADD R56, R46.reuse, 0x1, R51 ;  /* 0x000000012e387824 */ /* 0x040fe200078e0233 */
[----:B------:R-:W-:Y:S01]  /*1000*/  LOP3.LUT R125, R27, R3, RZ, 0xfc, !PT ;  /* 0x000000031b7d7212 */ /* 0x000fe200078efcff */
[----:B------:R-:W-:Y:S01]  /*1010*/  IMAD.IADD R64, R46, 0x1, R47 ;  /* 0x000000012e407824 */ /* 0x000fe200078e022f */
[----:B------:R-:W-:Y:S02]  /*1020*/  LEA.HI.X R25, R28, c[0x0][0x16c], R25, 0x1, P2 ;  /* 0x00005b001c197a11 */ /* 0x000fe400010f0c19 */
[----:B------:R-:W-:-:S02]  /*1030*/  LOP3.LUT R27, R11, R46, RZ, 0xfc, !PT ;  /* 0x0000002e0b1b7212 */ /* 0x000fc400078efcff */
[----:B------:R-:W-:Y:S02]  /*1040*/  SHF.R.S32.HI R3, RZ, 0x1f, R65 ;  /* 0x0000001fff037819 */ /* 0x000fe40000011441 */
[----:B------:R-:W-:Y:S02]  /*1050*/  LEA R28, P1, R38, c[0x0][0x168], 0x1 ;  /* 0x00005a00261c7a11 */ /* 0x000fe400078208ff */
[----:B------:R-:W-:Y:S02]  /*1060*/  LOP3.LUT R34, R59, R46, RZ, 0xfc, !PT ;  /* 0x0000002e3b227212 */ /* 0x000fe400078efcff */
[-C--:B------:R-:W-:Y:S02]  /*1070*/  LOP3.LUT R6, R6, R2.reuse, RZ, 0xfc, !PT ;  /* 0x0000000206067212 */ /* 0x080fe400078efcff */
[----:B------:R-:W-:Y:S02]  /*1080*/  LOP3.LUT R70, R26, R2, RZ, 0xfc, !PT ;  /* 0x000000021a467212 */ /* 0x000fe400078efcff */
[----:B------:R-:W-:-:S02]  /*1090*/  LEA.HI.X R5, R32, c[0x0][0x16c], R5, 0x1, P0 ;  /* 0x00005b0020057a11 */ /* 0x000fc400000f0c05 */
[--C-:B------:R-:W-:Y:S01]  /*10a0*/  SHF.R.S32.HI R2, RZ, 0x1f, R11.reuse ;  /* 0x0000001fff027819 */ /* 0x100fe2000001140b */
[----:B------:R-:W-:Y:S01]  /*10b0*/  IMAD.IADD R11, R46, 0x1, R11 ;  /* 0x000000012e0b7824 */ /* 0x000fe200078e020b */
[----:B------:R-:W-:Y:S02]  /*10c0*/  SHF.R.S32.HI R31, RZ, 0x1f, R57 ;  /* 0x0000001fff1f7819 */ /* 0x000fe40000011439 */
[----:B------:R-:W-:Y:S02]  /*10d0*/  LEA R26, P0, R27, c[0x0][0x168], 0x1 ;  /* 0x00005a001b1a7a11 */ /* 0x000fe400078008ff */
[----:B------:R-:W-:Y:S02]  /*10e0*/  LEA R30, P2, R36, c[0x0][0x168], 0x1 ;  /* 0x00005a00241e7a11 */ /* 0x000fe400078408ff */
[----:B------:R-:W-:Y:S01]  /*10f0*/  LEA.HI.X R29, R38, c[0x0][0x16c], R3, 0x1, P1 ;  /* 0x00005b00261d7a11 */ /* 0x000fe200008f0c03 */
[----:B------:R-:W-:Y:S01]  /*1100*/  IMAD.IADD R38, R46, 0x1, R7 ;  /* 0x000000012e267824 */ /* 0x000fe200078e0207 */
[----:B------:R-:W-:-:S02]  /*1110*/  LOP3.LUT R40, R7, R46, RZ, 0xfc, !PT ;  /* 0x0000002e07287212 */ /* 0x000fc400078efcff */
[----:B------:R-:W-:Y:S01]  /*1120*/  SHF.R.S32.HI R33, RZ, 0x1f, R59 ;  /* 0x0000001fff217819 */ /* 0x000fe2000001143b */
[----:B------:R-:W-:Y:S01]  /*1130*/  IMAD.WIDE R38, R38, R78, c[0x0][0x160] ;  /* 0x0000580026267625 */ /* 0x000fe200078e024e */
[----:B------:R-:W-:Y:S02]  /*1140*/  LEA R32, P3, R34, c[0x0][0x168], 0x1 ;  /* 0x00005a0022207a11 */ /* 0x000fe400078608ff */
[----:B------:R-:W-:Y:S02]  /*1150*/  LOP3.LUT R3, R55, R46, RZ, 0xfc, !PT ;  /* 0x0000002e37037212 */ /* 0x000fe400078efcff */
[----:B------:R-:W-:Y:S01]  /*1160*/  LEA.HI.X R27, R27, c[0x0][0x16c], R2, 0x1, P0 ;  /* 0x00005b001b1b7a11 */ /* 0x000fe200000f0c02 */
[----:B------:R-:W-:Y:S01]  /*1170*/  IMAD.SHL.U32 R2, R0, 0x2, RZ ;  /* 0x0000000200027824 */ /* 0x000fe200078e00ff */
[----:B------:R-:W-:Y:S02]  /*1180*/  LEA.HI.X R31, R36, c[0x0][0x16c], R31, 0x1, P2 ;  /* 0x00005b00241f7a11 */ /* 0x000fe400010f0c1f */
[----:B------:R-:W-:-:S02]  /*1190*/  SHF.R.S32.HI R7, RZ, 0x1f, R7 ;  /* 0x0000001fff077819 */ /* 0x000fc40000011407 */
[----:B------:R-:W-:Y:S01]  /*11a0*/  LEA R36, P0, R40, c[0x0][0x160], 0x1 ;  /* 0x0000580028247a11 */ /* 0x000fe200078008ff */
[----:B------:R1:W-:Y:S01]  /*11b0*/  LDGSTS.E.BYPASS.128 [R2], [R38.64] ;  /* 0x0000000026027fae */ /* 0x0003e2000b901c48 */
[----:B------:R-:W-:Y:S02]  /*11c0*/  LEA.HI.X R33, R34, c[0x0][0x16c], R33, 0x1, P3 ;  /* 0x00005b0022217a11 */ /* 0x000fe400018f0c21 */
[-C--:B------:R-:W-:Y:S02]  /*11d0*/  LOP3.LUT R52, R73, R46.reuse, RZ, 0xfc, !PT ;  /* 0x0000002e49347212 */ /* 0x080fe400078efcff */
[----:B------:R-:W-:Y:S02]  /*11e0*/  SHF.R.S32.HI R0, RZ, 0x1f, R55 ;  /* 0x0000001fff007819 */ /* 0x000fe40000011437 */
[----:B------:R-:W-:Y:S02]  /*11f0*/  LEA R34, P1, R3, c[0x0][0x168], 0x1 ;  /* 0x00005a0003227a11 */ /* 0x000fe400078208ff */
[----:B------:R-:W-:-:S02]  /*1200*/  LOP3.LUT R41, R48, R46, RZ, 0xfc, !PT ;  /* 0x0000002e30297212 */ /* 0x000fc400078efcff */
[----:B------:R-:W-:Y:S02]  /*1210*/  LEA.HI.X R37, R40, c[0x0][0x164], R7, 0x1, P0 ;  /* 0x0000590028257a11 */ /* 0x000fe400000f0c07 */
[----:B------:R-:W-:Y:S02]  /*1220*/  LOP3.LUT R54, R67, R46, RZ, 0xfc, !PT ;  /* 0x0000002e43367212 */ /* 0x000fe400078efcff */
[--C-:B------:R-:W-:Y:S01]  /*1230*/  SHF.R.S32.HI R7, RZ, 0x1f, R73.reuse ;  /* 0x0000001fff077819 */ /* 0x100fe20000011449 */
[----:B------:R-:W-:Y:S01]  /*1240*/  IMAD.IADD R73, R46, 0x1, R73 ;  /* 0x000000012e497824 */ /* 0x000fe200078e0249 */
[----:B------:R-:W-:Y:S02]  /*1250*/  LEA R42, P2, R52, c[0x0][0x160], 0x1 ;  /* 0x00005800342a7a11 */ /* 0x000fe400078408ff */
[----:B------:R-:W-:Y:S02]  /*1260*/  LEA.HI.X R35, R3, c[0x0][0x16c], R0, 0x1, P1 ;  /* 0x00005b0003237a11 */ /* 0x000fe400008f0c00 */
[----:B------:R-:W-:-:S02]  /*1270*/  SHF.R.S32.HI R0, RZ, 0x1f, R48 ;  /* 0x0000001fff007819 */ /* 0x000fc40000011430 */
[----:B-1----:R-:W-:Y:S02]  /*1280*/  LEA R38, P0, R41, c[0x0][0x160], 0x1 ;  /* 0x0000580029267a11 */ /* 0x002fe400078008ff */
[----:B------:R-:W-:Y:S02]  /*1290*/  SHF.R.S32.HI R3, RZ, 0x1f, R67 ;  /* 0x0000001fff037819 */ /* 0x000fe40000011443 */
[----:B------:R-:W-:Y:S02]  /*12a0*/  LEA R40, P1, R54, c[0x0][0x160], 0x1 ;  /* 0x0000580036287a11 */ /* 0x000fe400078208ff */
[----:B------:R-:W-:Y:S02]  /*12b0*/  LOP3.LUT R50, R53, R46, RZ, 0xfc, !PT ;  /* 0x0000002e35327212 */ /* 0x000fe400078efcff */
[----:B------:R-:W-:Y:S01]  /*12c0*/  LEA.HI.X R43, R52, c[0x0][0x164], R7, 0x1, P2 ;  /* 0x00005900342b7a11 */ /* 0x000fe200010f0c07 */
[C---:B------:R-:W-:Y:S01]  /*12d0*/  IMAD.IADD R52, R46.reuse, 0x1, R48 ;  /* 0x000000012e347824 */ /* 0x040fe200078e0230 */
[----:B------:R-:W-:Y:S01]  /*12e0*/  LEA.HI.X R39, R41, c[0x0][0x164], R0, 0x1, P0 ;  /* 0x0000590029277a11 */ /* 0x000fe200000f0c00 */
[----:B------:R-:W-:Y:S01]  /*12f0*/  IMAD.IADD R7, R46, 0x1, R65 ;  /* 0x000000012e077824 */ /* 0x000fe200078e0241 */
[----:B------:R-:W-:Y:S01]  /*1300*/  LEA.HI.X R41, R54, c[0x0][0x164], R3, 0x1, P1 ;  /* 0x0000590036297a11 */ /* 0x000fe200008f0c03 */
[--C-:B------:R-:W-:Y:S01]  /*1310*/  IMAD.IADD R54, R46, 0x1, R53.reuse ;  /* 0x000000012e367824 */ /* 0x100fe200078e0235 */
[----:B------:R-:W-:Y:S01]  /*1320*/  SHF.R.S32.HI R45, RZ, 0x1f, R53 ;  /* 0x0000001fff2d7819 */ /* 0x000fe20000011435 */
[----:B------:R-:W-:Y:S01]  /*1330*/  IMAD.WIDE R52, R52, R78, c[0x0][0x160] ;  /* 0x0000580034347625 */ /* 0x000fe200078e024e */
[----:B------:R-:W-:-:S02]  /*1340*/  LEA R44, P3, R50, c[0x0][0x160], 0x1 ;  /* 0x00005800322c7a11 */ /* 0x000fc400078608ff */
[-C--:B------:R-:W-:Y:S01]  /*1350*/  LOP3.LUT R74, R51, R46.reuse, RZ, 0xfc, !PT ;  /* 0x0000002e334a7212 */ /* 0x080fe200078efcff */
[C---:B------:R-:W-:Y:S01]  /*1360*/  IMAD.IADD R3, R46.reuse, 0x1, R57 ;  /* 0x000000012e037824 */ /* 0x040fe200078e0239 */
[-C--:B------:R-:W-:Y:S01]  /*1370*/  LOP3.LUT R72, R49, R46.reuse, RZ, 0xfc, !PT ;  /* 0x0000002e31487212 */ /* 0x080fe200078efcff */
[C---:B------:R-:W-:Y:S01]  /*1380*/  IMAD.IADD R0, R46.reuse, 0x1, R59 ;  /* 0x000000012e007824 */ /* 0x040fe200078e023b */
[----:B------:R-:W-:Y:S01]  /*1390*/  LOP3.LUT R66, R47, R46, RZ, 0xfc, !PT ;  /* 0x0000002e2f427212 */ /* 0x000fe200078efcff */
[----:B------:R-:W-:Y:S01]  /*13a0*/  IMAD.IADD R65, R46, 0x1, R49 ;  /* 0x000000012e417824 */ /* 0x000fe200078e0231 */
[----:B------:R-:W-:Y:S01]  /*13b0*/  SHF.R.S32.HI R55, RZ, 0x1f, R51 ;  /* 0x0000001fff377819 */ /* 0x000fe20000011433 */
[----:B------:R-:W-:Y:S01]  /*13c0*/  IMAD.WIDE R58, R58, R78, c[0x0][0x160] ;  /* 0x000058003a3a7625 */ /* 0x000fe200078e024e */
[----:B------:R-:W-:Y:S01]  /*13d0*/  LEA.HI.X R45, R50, c[0x0][0x164], R45, 0x1, P3 ;  /* 0x00005900322d7a11 */ /* 0x000fe200018f0c2d */
[----:B------:R1:W-:Y:S01]  /*13e0*/  LDGSTS.E.BYPASS.128 [R2+0x800], [R52.64] ;  /* 0x0080000034027fae */ /* 0x0003e2000b901c48 */
[----:B------:R-:W-:-:S02]  /*13f0*/  SHF.R.S32.HI R51, RZ, 0x1f, R49 ;  /* 0x0000001fff337819 */ /* 0x000fc40000011431 */
[----:B------:R-:W-:Y:S01]  /*1400*/  LEA R46, P0, R74, c[0x0][0x160], 0x1 ;  /* 0x000058004a2e7a11 */ /* 0x000fe200078008ff */
[----:B------:R2:W-:Y:S01]  /*1410*/  LDGSTS.E.BYPASS.128 [R2+0x1000], [R58.64] ;  /* 0x010000003a027fae */ /* 0x0005e2000b901c48 */
[----:B------:R-:W-:Y:S02]  /*1420*/  LEA R48, P1, R72, c[0x0][0x160], 0x1 ;  /* 0x0000580048307a11 */ /* 0x000fe400078208ff */
[----:B------:R-:W-:Y:S02]  /*1430*/  SHF.R.S32.HI R57, RZ, 0x1f, R47 ;  /* 0x0000001fff397819 */ /* 0x000fe4000001142f */
[----:B------:R-:W-:Y:S02]  /*1440*/  LEA R50, P2, R66, c[0x0][0x160], 0x1 ;  /* 0x0000580042327a11 */ /* 0x000fe400078408ff */
[----:B------:R-:W-:Y:S01]  /*1450*/  LEA.HI.X R47, R74, c[0x0][0x164], R55, 0x1, P0 ;  /* 0x000059004a2f7a11 */ /* 0x000fe200000f0c37 */
[-C--:B-1----:R-:W-:Y:S01]  /*1460*/  IMAD.WIDE R52, R73, R78.reuse, c[0x0][0x160] ;  /* 0x0000580049347625 */ /* 0x082fe200078e024e */
[----:B------:R-:W-:Y:S01]  /*1470*/  LEA.HI.X R49, R72, c[0x0][0x164], R51, 0x1, P1 ;  /* 0x0000590048317a11 */ /* 0x000fe200008f0c33 */
[----:B------:R-:W-:Y:S01]  /*1480*/  CS2R R74, SRZ ;  /* 0x00000000004a7805 */ /* 0x000fe2000001ff00 */
[----:B------:R-:W-:Y:S01]  /*1490*/  LEA.HI.X R51, R66, c[0x0][0x164], R57, 0x1, P2 ;  /* 0x0000590042337a11 */ /* 0x000fe200010f0c39 */
[-C--:B------:R-:W-:Y:S01]  /*14a0*/  IMAD.WIDE R54, R54, R78.reuse, c[0x0][0x160] ;  /* 0x0000580036367625 */ /* 0x080fe200078e024e */
[----:B------:R1:W-:Y:S01]  /*14b0*/  LDGSTS.E.BYPASS.128 [R2+0x1800], [R52.64] ;  /* 0x0180000034027fae */ /* 0x0003e2000b901c48 */
[----:B------:R-:W-:Y:S01]  /*14c0*/  IADD3 R20, P1, R20, c[0x0][0x168], RZ ;  /* 0x00005a0014147a10 */ /* 0x000fe20007f3e0ff */
[----:B------:R-:W-:Y:S01]  /*14d0*/  CS2R R66, SRZ ;  /* 0x0000000000427805 */ /* 0x000fe2000001ff00 */
[-C--:B------:R-:W-:Y:S01]  /*14e0*/  IMAD.WIDE R56, R56, R78.reuse, c[0x0][0x160] ;  /* 0x0000580038387625 */ /* 0x080fe200078e024e */
[----:B------:R3:W-:Y:S01]  /*14f0*/  LDGSTS.E.BYPASS.128 [R2+0x2000], [R54.64] ;  /* 0x0200000036027fae */ /* 0x0007e2000b901c48 */
[----:B------:R-:W-:Y:S01]  /*1500*/  IADD3 R18, P5, R18, c[0x0][0x168], RZ ;  /* 0x00005a0012127a10 */ /* 0x000fe20007fbe0ff */
[----:B------:R-:W-:Y:S01]  /*1510*/  CS2R R72, SRZ ;  /* 0x0000000000487805 */ /* 0x000fe2000001ff00 */
[----:B--2---:R-:W-:Y:S01]  /*1520*/  IMAD.WIDE R58, R65, R78, c[0x0][0x160] ;  /* 0x00005800413a7625 */ /* 0x004fe200078e024e */
[----:B------:R2:W-:Y:S01]  /*1530*/  LDGSTS.E.BYPASS.128 [R2+0x2800], [R56.64] ;  /* 0x0280000038027fae */ /* 0x0005e2000b901c48 */
[----:B------:R-:W-:-:S02]  /*1540*/  IADD3 R100, P4, R20, 0x400, RZ ;  /* 0x0000040014647810 */ /* 0x000fc40007f9e0ff */
[----:B------:R-:W-:Y:S01]  /*1550*/  IADD3 R19, P2, R19, c[0x0][0x168], RZ ;  /* 0x00005a0013137a10 */ /* 0x000fe20007f5e0ff */
[-C--:B-1----:R-:W-:Y:S01]  /*1560*/  IMAD.WIDE R52, R64, R78.reuse, c[0x0][0x160] ;  /* 0x0000580040347625 */ /* 0x082fe200078e024e */
[----:B------:R1:W-:Y:S01]  /*1570*/  LDGSTS.E.BYPASS.128 [R2+0x3000], [R58.64] ;  /* 0x030000003a027fae */ /* 0x0003e2000b901c48 */
[----:B------:R-:W-:Y:S01]  /*1580*/  IADD3 R98, P6, R18, 0x400, RZ ;  /* 0x0000040012627810 */ /* 0x000fe20007fde0ff */
[----:B------:R-:W-:Y:S01]  /*1590*/  CS2R R64, SRZ ;  /* 0x0000000000407805 */ /* 0x000fe2000001ff00 */
[-C--:B---3--:R-:W-:Y:S01]  /*15a0*/  IMAD.WIDE R54, R63, R78.reuse, c[0x0][0x168] ;  /* 0x00005a003f367625 */ /* 0x088fe200078e024e */
[----:B------:R3:W-:Y:S01]  /*15b0*/  LDGSTS.E.BYPASS.128 [R2+0x3800], [R52.64] ;  /* 0x0380000034027fae */ /* 0x0007e2000b901c48 */
[----:B------:R-:W-:Y:S02]  /*15c0*/  IADD3.X R99, RZ, c[0x0][0x16c], R99, P4, P1 ;  /* 0x00005b00ff637a10 */ /* 0x000fe400027e2463 */
[-C--:B--2---:R-:W-:Y:S01]  /*15d0*/  IMAD.WIDE R56, R62, R78.reuse, c[0x0][0x168] ;  /* 0x00005a003e387625 */ /* 0x084fe200078e024e */
[----:B------:R-:W0:Y:S01]  /*15e0*/  LDGDEPBAR ;  /* 0x00000000000079af */ /* 0x000e220000000000 */
[----:B------:R-:W-:Y:S01]  /*15f0*/  IADD3 R16, P3, R16, c[0x0][0x168], RZ ;  /* 0x00005a0010107a10 */ /* 0x000fe20007f7e0ff */
[----:B------:R-:W-:Y:S01]  /*1600*/  CS2R R62, SRZ ;  /* 0x00000000003e7805 */ /* 0x000fe2000001ff00 */
[----:B------:R-:W-:Y:S01]  /*1610*/  IADD3 R96, P4, R19, 0x400, RZ ;  /* 0x0000040013607810 */ /* 0x000fe20007f9e0ff */
[----:B-1----:R-:W-:Y:S01]  /*1620*/  IMAD.WIDE R58, R61, R78, c[0x0][0x168] ;  /* 0x00005a003d3a7625 */ /* 0x002fe200078e024e */
[----:B------:R1:W-:Y:S01]  /*1630*/  LDGSTS.E.BYPASS.128 [R2+0x10000], [R54.64] ;  /* 0x1000000036027fae */ /* 0x0003e2000b901c48 */
[----:B------:R-:W-:-:S02]  /*1640*/  IADD3 R17, P0, R17, c[0x0][0x168], RZ ;  /* 0x00005a0011117a10 */ /* 0x000fc40007f1e0ff */
[-C--:B---3--:R-:W-:Y:S01]  /*1650*/  IMAD.WIDE R52, R11, R78.reuse, c[0x0][0x168] ;  /* 0x00005a000b347625 */ /* 0x088fe200078e024e */
[----:B------:R2:W-:Y:S01]  /*1660*/  LDGSTS.E.BYPASS.128 [R2+0x10800], [R56.64] ;  /* 0x1080000038027fae */ /* 0x0005e2000b901c48 */
[----:B------:R-:W-:Y:S02]  /*1670*/  IADD3.X R97, RZ, c[0x0][0x16c], R97, P6, P5 ;  /* 0x00005b00ff617a10 */ /* 0x000fe400037ea461 */
[-C--:B------:R-:W-:Y:S01]  /*1680*/  IMAD.WIDE R60, R60, R78.reuse, c[0x0][0x168] ;  /* 0x00005a003c3c7625 */ /* 0x080fe200078e024e */
[----:B------:R3:W-:Y:S01]  /*1690*/  LDGSTS.E.BYPASS.128 [R2+0x11000], [R58.64] ;  /* 0x110000003a027fae */ /* 0x0007e2000b901c48 */
[----:B------:R-:W-:Y:S02]  /*16a0*/  IADD3 R94, P6, R16, 0x400, RZ ;  /* 0x00000400105e7810 */ /* 0x000fe40007fde0ff */
[----:B------:R-:W-:Y:S01]  /*16b0*/  IADD3.X R95, RZ, c[0x0][0x16c], R95, P4, P2 ;  /* 0x00005b00ff5f7a10 */ /* 0x000fe200027e445f */
[----:B-1----:R-:W-:Y:S01]  /*16c0*/  IMAD.WIDE R54, R7, R78, c[0x0][0x168] ;  /* 0x00005a0007367625 */ /* 0x002fe200078e024e */
[----:B------:R1:W-:Y:S01]  /*16d0*/  LDGSTS.E.BYPASS.128 [R2+0x11800], [R52.64] ;  /* 0x1180000034027fae */ /* 0x0003e2000b901c48 */
[----:B------:R-:W-:-:S02]  /*16e0*/  IADD3 R14, P5, R14, c[0x0][0x168], RZ ;  /* 0x00005a000e0e7a10 */ /* 0x000fc40007fbe0ff */
[-C--:B--2---:R-:W-:Y:S01]  /*16f0*/  IMAD.WIDE R56, R3, R78.reuse, c[0x0][0x168] ;  /* 0x00005a0003387625 */ /* 0x084fe200078e024e */
[----:B------:R2:W-:Y:S01]  /*1700*/  LDGSTS.E.BYPASS.128 [R2+0x12000], [R54.64] ;  /* 0x1200000036027fae */ /* 0x0005e2000b901c48 */
[----:B------:R-:W-:Y:S02]  /*1710*/  IADD3 R92, P4, R17, 0x400, RZ ;  /* 0x00000400115c7810 */ /* 0x000fe40007f9e0ff */
[----:B---3--:R-:W-:Y:S01]  /*1720*/  IMAD.WIDE R58, R0, R78, c[0x0][0x168] ;  /* 0x00005a00003a7625 */ /* 0x008fe200078e024e */
[----:B------:R3:W-:Y:S01]  /*1730*/  LDGSTS.E.BYPASS.128 [R2+0x12800], [R56.64] ;  /* 0x1280000038027fae */ /* 0x0007e2000b901c48 */
[----:B------:R-:W-:Y:S02]  /*1740*/  IADD3 R15, P1, R15, c[0x0][0x168], RZ ;  /* 0x00005a000f0f7a10 */ /* 0x000fe40007f3e0ff */
[----:B------:R-:W-:Y:S01]  /*1750*/  IADD3.X R93, RZ, c[0x0][0x16c], R93, P6, P3 ;  /* 0x00005b00ff5d7a10 */ /* 0x000fe200037e645d */
[----:B------:R4:W-:Y:S01]  /*1760*/  LDGSTS.E.BYPASS.128 [R2+0x13000], [R58.64] ;  /* 0x130000003a027fae */ /* 0x0009e2000b901c48 */
[----:B------:R-:W-:Y:S01]  /*1770*/  IADD3 R88, P6, R14, 0x400, RZ ;  /* 0x000004000e587810 */ /* 0x000fe20007fde0ff */
[----:B------:R-:W-:Y:S01]  /*1780*/  IMAD.MOV.U32 R0, RZ, RZ, 0x3 ;  /* 0x00000003ff007424 */ /* 0x000fe200078e00ff */
[----:B------:R-:W-:Y:S01]  /*1790*/  IADD3.X R91, RZ, c[0x0][0x16c], R91, P4, P0 ;  /* 0x00005b00ff5b7a10 */ /* 0x000fe200027e045b */
[----:B------:R1:W-:Y:S01]  /*17a0*/  LDGSTS.E.BYPASS.128 [R2+0x13800], [R60.64] ;  /* 0x138000003c027fae */ /* 0x0003e2000b901c48 */
[----:B------:R-:W-:Y:S01]  /*17b0*/  IADD3 R13, P2, R13, c[0x0][0x168], RZ ;  /* 0x00005a000d0d7a10 */ /* 0x000fe20007f5e0ff */
[----:B------:R-:W-:Y:S01]  /*17c0*/  IMAD.MOV.U32 R11, RZ, RZ, RZ ;  /* 0x000000ffff0b7224 */ /* 0x000fe200078e00ff */
[----:B------:R-:W-:Y:S01]  /*17d0*/  IADD3 R90, P3, R15, 0x400, RZ ;  /* 0x000004000f5a7810 */ /* 0x000fe20007f7e0ff */
[----:B------:R-:W0:Y:S01]  /*17e0*/  LDGDEPBAR ;  /* 0x00000000000079af */ /* 0x000e220000000000 */
[----:B------:R-:W-:Y:S01]  /*17f0*/  IADD3 R12, P0, R12, c[0x0][0x160], RZ ;  /* 0x000058000c0c7a10 */ /* 0x000fe20007f1e0ff */
[----:B------:R-:W-:Y:S01]  /*1800*/  IMAD.MOV.U32 R3, RZ, RZ, RZ ;  /* 0x000000ffff037224 */ /* 0x000fe200078e00ff */
[----:B------:R-:W-:Y:S01]  /*1810*/  IADD3.X R87, RZ, c[0x0][0x16c], R87, P6, P5 ;  /* 0x00005b00ff577a10 */ /* 0x000fe200037ea457 */
[----:B------:R-:W-:Y:S01]  /*1820*/  BAR.SYNC.DEFER_BLOCKING 0x0 ;  /* 0x0000000000007b1d */ /* 0x000fe20000010000 */
[----:B------:R-:W-:Y:S01]  /*1830*/  IADD3 R86, P4, R13, 0x400, RZ ;  /* 0x000004000d567810 */ /* 0x000fe20007f9e0ff */
[----:B---3--:R-:W-:Y:S01]  /*1840*/  CS2R R56, SRZ ;  /* 0x0000000000387805 */ /* 0x008fe2000001ff00 */
[----:B------:R-:W-:Y:S01]  /*1850*/  IADD3.X R89, RZ, c[0x0][0x16c], R89, P3, P1 ;  /* 0x00005b00ff597a10 */ /* 0x000fe20001fe2459 */
[----:B-1----:R-:W-:Y:S01]  /*1860*/  CS2R R60, SRZ ;  /* 0x00000000003c7805 */ /* 0x002fe2000001ff00 */
[----:B------:R-:W-:Y:S01]  /*1870*/  IADD3 R84, P6, R12, 0x400, RZ ;  /* 0x000004000c547810 */ /* 0x000fe20007fde0ff */
[----:B------:R-:W1:Y:S01]  /*1880*/  S2R R53, SR_TID.X ;  /* 0x0000000000357919 */ /* 0x000e620000002100 */
[----:B------:R-:W-:Y:S01]  /*1890*/  IADD3 R10, P3, R10, c[0x0][0x160], RZ ;  /* 0x000058000a0a7a10 */ /* 0x000fe20007f7e0ff */
[----:B----4-:R-:W-:Y:S01]  /*18a0*/  CS2R R58, SRZ ;  /* 0x00000000003a7805 */ /* 0x010fe2000001ff00 */
[----:B------:R-:W-:-:S02]  /*18b0*/  IADD3 R9, P1, R9, c[0x0][0x160], RZ ;  /* 0x0000580009097a10 */ /* 0x000fc40007f3e0ff */
[----:B------:R-:W-:Y:S02]  /*18c0*/  LOP3.LUT R7, R76, 0x8, RZ, 0xc0, !PT ;  /* 0x000000084c077812 */ /* 0x000fe400078ec0ff */
[----:B------:R-:W-:Y:S02]  /*18d0*/  IADD3.X R85, RZ, c[0x0][0x16c], R85, P4, P2 ;  /* 0x00005b00ff557a10 */ /* 0x000fe400027e4455 */
[----:B------:R-:W-:Y:S02]  /*18e0*/  IADD3.X R83, RZ, c[0x0][0x164], R83, P6, P0 ;  /* 0x00005900ff537a10 */ /* 0x000fe400037e0453 */
[----:B------:R-:W-:Y:S02]  /*18f0*/  IADD3 R82, P4, R10, 0x400, RZ ;  /* 0x000004000a527810 */ /* 0x000fe40007f9e0ff */
[----:B------:R-:W-:Y:S02]  /*1900*/  IADD3 R80, P6, R9, 0x400, RZ ;  /* 0x0000040009507810 */ /* 0x000fe40007fde0ff */
[----:B------:R-:W-:-:S02]  /*1910*/  IADD3 R6, P5, R6, c[0x0][0x160], RZ ;  /* 0x0000580006067a10 */ /* 0x000fc40007fbe0ff */
[----:B------:R-:W-:Y:S01]  /*1920*/  IADD3 R21, P2, R21, c[0x0][0x160], RZ ;  /* 0x0000580015157a10 */ /* 0x000fe20007f5e0ff */
[----:B------:R-:W-:Y:S01]  /*1930*/  @!PT LDS RZ, [RZ] ;  /* 0x00000000fffff984 */ /* 0x000fe20000000800 */
[----:B------:R-:W-:Y:S01]  /*1940*/  @!PT LDS RZ, [RZ] ;  /* 0x00000000fffff984 */ /* 0x000fe20000000800 */
[----:B------:R-:W-:Y:S01]  /*1950*/  @!PT LDS RZ, [RZ] ;  /* 0x00000000fffff984 */ /* 0x000fe20000000800 */
[----:B------:R3:W-:Y:S01]  /*1960*/  LDGSTS.E.BYPASS.128 [R2+0x4000], [R36.64+0x100] ;  /* 0x0400010024027fae */ /* 0x0007e2000b901c48 */
[----:B------:R-:W-:Y:S02]  /*1970*/  IADD3.X R81, RZ, c[0x0][0x164], R81, P4, P3 ;  /* 0x00005900ff517a10 */ /* 0x000fe400027e6451 */
[----:B------:R-:W-:Y:S01]  /*1980*/  IADD3.X R79, RZ, c[0x0][0x164], R79, P6, P1 ;  /* 0x00005900ff4f7a10 */ /* 0x000fe200037e244f */
[----:B------:R4:W-:Y:S01]  /*1990*/  LDGSTS.E.BYPASS.128 [R2+0x4800], [R38.64+0x100] ;  /* 0x0480010026027fae */ /* 0x0009e2000b901c48 */
[----:B------:R-:W-:Y:S02]  /*19a0*/  IADD3 R78, P4, R6, 0x400, RZ ;  /* 0x00000400064e7810 */ /* 0x000fe40007f9e0ff */
[----:B-1----:R-:W-:Y:S01]  /*19b0*/  LOP3.LUT R7, R7, 0x7, R53, 0xf8, !PT ;  /* 0x0000000707077812 */ /* 0x002fe200078ef835 */
[----:B------:R2:W-:Y:S01]  /*19c0*/  LDGSTS.E.BYPASS.128 [R2+0x5000], [R40.64+0x100] ;  /* 0x0500010028027fae */ /* 0x0005e2000b901c48 */
[----:B------:R-:W-:-:S02]  /*19d0*/  IADD3 R76, P6, R21, 0x400, RZ ;  /* 0x00000400154c7810 */ /* 0x000fc40007fde0ff */
[----:B------:R-:W-:Y:S01]  /*19e0*/  IADD3 R14, P0, R68, c[0x0][0x160], RZ ;  /* 0x00005800440e7a10 */ /* 0x000fe20007f1e0ff */
[----:B------:R2:W-:Y:S01]  /*19f0*/  LDGSTS.E.BYPASS.128 [R2+0x5800], [R42.64+0x100] ;  /* 0x058001002a027fae */ /* 0x0005e2000b901c48 */
[----:B------:R-:W-:Y:S01]  /*1a00*/  IADD3 R9, P3, R69, c[0x0][0x160], RZ ;  /* 0x0000580045097a10 */ /* 0x000fe20007f7e0ff */
[----:B------:R-:W-:Y:S01]  /*1a10*/  IMAD.SHL.U32 R120, R7, 0x80, RZ ;  /* 0x0000008007787824 */ /* 0x000fe200078e00ff */
[----:B------:R-:W-:Y:S01]  /*1a20*/  IADD3 R10, P1, R70, c[0x0][0x160], RZ ;  /* 0x00005800460a7a10 */ /* 0x000fe20007f3e0ff */
[----:B------:R1:W-:Y:S01]  /*1a30*/  LDGSTS.E.BYPASS.128 [R2+0x6000], [R44.64+0x100] ;  /* 0x060001002c027fae */ /* 0x0003e2000b901c48 */
[----:B------:R-:W-:Y:S02]  /*1a40*/  LOP3.LUT R8, R8, 0x18, R53, 0x78, !PT ;  /* 0x0000001808087812 */ /* 0x000fe400078e7835 */
[----:B------:R-:W-:Y:S01]  /*1a50*/  IADD3.X R77, RZ, c[0x0][0x164], R77, P4, P5 ;  /* 0x00005900ff4d7a10 */ /* 0x000fe200027ea44d */
[----:B------:R1:W-:Y:S01]  /*1a60*/  LDGSTS.E.BYPASS.128 [R2+0x6800], [R46.64+0x100] ;  /* 0x068001002e027fae */ /* 0x0003e2000b901c48 */
[----:B------:R-:W-:-:S02]  /*1a70*/  IADD3.X R15, RZ, c[0x0][0x164], R71, P6, P2 ;  /* 0x00005900ff0f7a10 */ /* 0x000fc400037e4447 */
[----:B------:R-:W-:Y:S01]  /*1a80*/  IADD3 R14, P5, R14, 0x400, RZ ;  /* 0x000004000e0e7810 */ /* 0x000fe20007fbe0ff */
[----:B------:R1:W-:Y:S01]  /*1a90*/  LDGSTS.E.BYPASS.128 [R2+0x7000], [R48.64+0x100] ;  /* 0x0700010030027fae */ /* 0x0003e2000b901c48 */
[----:B------:R-:W-:Y:S02]  /*1aa0*/  IADD3 R9, P4, R9, 0x400, RZ ;  /* 0x0000040009097810 */ /* 0x000fe40007f9e0ff */
[----:B------:R-:W-:Y:S01]  /*1ab0*/  IADD3 R10, P2, R10, 0x400, RZ ;  /* 0x000004000a0a7810 */ /* 0x000fe20007f5e0ff */
[----:B------:R1:W-:Y:S01]  /*1ac0*/  LDGSTS.E.BYPASS.128 [R2+0x7800], [R50.64+0x100] ;  /* 0x0780010032027fae */ /* 0x0003e2000b901c48 */
[----:B------:R-:W-:Y:S02]  /*1ad0*/  LOP3.LUT R6, R120, R8, RZ, 0xfc, !PT ;  /* 0x0000000878067212 */ /* 0x000fe400078efcff */
[----:B------:R-:W-:Y:S01]  /*1ae0*/  LOP3.LUT R102, R102, 0x18, R53, 0x78, !PT ;  /* 0x0000001866667812 */ /* 0x000fe200078e7835 */
[----:B------:R-:W0:Y:S01]  /*1af0*/  LDGDEPBAR ;  /* 0x00000000000079af */ /* 0x000e220000000000 */
[----:B------:R-:W-:-:S02]  /*1b00*/  IADD3.X R12, RZ, c[0x0][0x164], R123, P5, P0 ;  /* 0x00005900ff0c7a10 */ /* 0x000fc40002fe047b */
[----:B------:R-:W-:Y:S01]  /*1b10*/  IADD3.X R13, RZ, c[0x0][0x164], R124, P4, P3 ;  /* 0x00005900ff0d7a10 */ /* 0x000fe200027e647c */
[----:B------:R1:W-:Y:S01]  /*1b20*/  LDGSTS.E.BYPASS.128 [R2+0x14000], [R4.64+0x100] ;  /* 0x1400010004027fae */ /* 0x0003e2000b901c48 */
[----:B------:R-:W-:-:S03]  /*1b30*/  IADD3.X R6, RZ, c[0x0][0x164], R125, P2, P1 ;  /* 0x00005900ff067a10 */ /* 0x000fc600017e247d */
[----:B------:R2:W-:Y:S04]  /*1b40*/  LDGSTS.E.BYPASS.128 [R2+0x14800], [R22.64+0x100] ;  /* 0x1480010016027fae */ /* 0x0005e8000b901c48 */
[----:B------:R2:W-:Y:S04]  /*1b50*/  LDGSTS.E.BYPASS.128 [R2+0x15000], [R24.64+0x100] ;  /* 0x1500010018027fae */ /* 0x0005e8000b901c48 */
[----:B------:R2:W-:Y:S04]  /*1b60*/  LDGSTS.E.BYPASS.128 [R2+0x15800], [R26.64+0x100] ;  /* 0x158001001a027fae */ /* 0x0005e8000b901c48 */
[----:B------:R2:W-:Y:S04]  /*1b70*/  LDGSTS.E.BYPASS.128 [R2+0x16000], [R28.64+0x100] ;  /* 0x160001001c027fae */ /* 0x0005e8000b901c48 */
[----:B------:R2:W-:Y:S04]  /*1b80*/  LDGSTS.E.BYPASS.128 [R2+0x16800], [R30.64+0x100] ;  /* 0x168001001e027fae */ /* 0x0005e8000b901c48 */
[----:B------:R1:W-:Y:S04]  /*1b90*/  LDGSTS.E.BYPASS.128 [R2+0x17000], [R32.64+0x100] ;  /* 0x1700010020027fae */ /* 0x0003e8000b901c48 */
[----:B------:R1:W-:Y:S04]  /*1ba0*/  LDGSTS.E.BYPASS.128 [R2+0x17800], [R34.64+0x100] ;  /* 0x1780010022027fae */ /* 0x0003e8000b901c48 */
[----:B------:R-:W0:Y:S04]  /*1bb0*/  LDGDEPBAR ;  /* 0x00000000000079af */ /* 0x000e280000000000 */
[----:B------:R-:W-:Y:S06]  /*1bc0*/  BAR.SYNC.DEFER_BLOCKING 0x0 ;  /* 0x0000000000007b1d */ /* 0x000fec0000010000 */
[----:B------:R-:W-:Y:S01]  /*1bd0*/  @!PT LDS RZ, [RZ] ;  /* 0x00000000fffff984 */ /* 0x000fe20000000800 */
[----:B------:R-:W-:Y:S01]  /*1be0*/  @!PT LDS RZ, [RZ] ;  /* 0x00000000fffff984 */ /* 0x000fe20000000800 */
[----:B------:R-:W-:Y:S01]  /*1bf0*/  @!PT LDS RZ, [RZ] ;  /* 0x00000000fffff984 */ /* 0x000fe20000000800 */
[----:B------:R3:W-:Y:S04]  /*1c00*/  LDGSTS.E.BYPASS.128 [R2+0x8000], [R36.64+0x200] ;  /* 0x0800020024027fae */ /* 0x0007e8000b901c48 */
        /* <DEDUP_REMOVED lines=24> */
[----:B------:R2:W-:Y:S01]  /*1d90*/  LDGSTS.E.BYPASS.128 [R2+0xd800], [R42.64+0x300] ;  /* 0x0d8003002a027fae */ /* 0x0005e2000b901c48 */
[----:B---3--:R-:W-:-:S03]  /*1da0*/  CS2R R36, SRZ ;  /* 0x0000000000247805 */ /* 0x008fc6000001ff00 */
[----:B------:R1:W-:Y:S01]  /*1db0*/  LDGSTS.E.BYPASS.128 [R2+0xe000], [R44.64+0x300] ;  /* 0x0e0003002c027fae */ /* 0x0003e2000b901c48 */
[----:B----4-:R-:W-:-:S03]  /*1dc0*/  CS2R R38, SRZ ;  /* 0x0000000000267805 */ /* 0x010fc6000001ff00 */
[----:B------:R3:W-:Y:S04]  /*1dd0*/  LDGSTS.E.BYPASS.128 [R2+0xe800], [R46.64+0x300] ;  /* 0x0e8003002e027fae */ /* 0x0007e8000b901c48 */
[----:B------:R4:W-:Y:S04]  /*1de0*/  LDGSTS.E.BYPASS.128 [R2+0xf000], [R48.64+0x300] ;  /* 0x0f00030030027fae */ /* 0x0009e8000b901c48 */
[----:B------:R2:W-:Y:S01]  /*1df0*/  LDGSTS.E.BYPASS.128 [R2+0xf800], [R50.64+0x300] ;  /* 0x0f80030032027fae */ /* 0x0005e2000b901c48 */
[----:B-1----:R-:W-:-:S03]  /*1e00*/  CS2R R44, SRZ ;  /* 0x00000000002c7805 */ /* 0x002fc6000001ff00 */
[----:B------:R-:W0:Y:S01]  /*1e10*/  LDGDEPBAR ;  /* 0x00000000000079af */ /* 0x000e220000000000 */
[----:B---3--:R-:W-:-:S03]  /*1e20*/  CS2R R46, SRZ ;  /* 0x00000000002e7805 */ /* 0x008fc6000001ff00 */
[----:B------:R1:W-:Y:S01]  /*1e30*/  LDGSTS.E.BYPASS.128 [R2+0x1c000], [R4.64+0x300] ;  /* 0x1c00030004027fae */ /* 0x0003e2000b901c48 */
[----:B----4-:R-:W-:-:S03]  /*1e40*/  CS2R R48, SRZ ;  /* 0x0000000000307805 */ /* 0x010fc6000001ff00 */
[----:B------:R3:W-:Y:S01]  /*1e50*/  LDGSTS.E.BYPASS.128 [R2+0x1c800], [R22.64+0x300] ;  /* 0x1c80030016027fae */ /* 0x0007e2000b901c48 */
[----:B--2---:R-:W-:-:S03]  /*1e60*/  CS2R R50, SRZ ;  /* 0x0000000000327805 */ /* 0x004fc6000001ff00 */
[----:B------:R3:W-:Y:S04]  /*1e70*/  LDGSTS.E.BYPASS.128 [R2+0x1d000], [R24.64+0x300] ;  /* 0x1d00030018027fae */ /* 0x0007e8000b901c48 */
[----:B------:R3:W-:Y:S01]  /*1e80*/  LDGSTS.E.BYPASS.128 [R2+0x1d800], [R26.64+0x300] ;  /* 0x1d8003001a027fae */ /* 0x0007e2000b901c48 */
[----:B-1----:R-:W-:-:S03]  /*1e90*/  CS2R R4, SRZ ;  /* 0x0000000000047805 */ /* 0x002fc6000001ff00 */
[----:B------:R3:W-:Y:S04]  /*1ea0*/  LDGSTS.E.BYPASS.128 [R2+0x1e000], [R28.64+0x300] ;  /* 0x1e0003001c027fae */ /* 0x0007e8000b901c48 */
[----:B------:R3:W-:Y:S04]  /*1eb0*/  LDGSTS.E.BYPASS.128 [R2+0x1e800], [R30.64+0x300] ;  /* 0x1e8003001e027fae */ /* 0x0007e8000b901c48 */
[----:B------:R1:W-:Y:S04]  /*1ec0*/  LDGSTS.E.BYPASS.128 [R2+0x1f000], [R32.64+0x300] ;  /* 0x1f00030020027fae */ /* 0x0003e8000b901c48 */
[----:B------:R2:W-:Y:S04]  /*1ed0*/  LDGSTS.E.BYPASS.128 [R2+0x1f800], [R34.64+0x300] ;  /* 0x1f80030022027fae */ /* 0x0005e8000b901c48 */
[----:B------:R-:W0:Y:S01]  /*1ee0*/  LDGDEPBAR ;  /* 0x00000000000079af */ /* 0x000e220000000000 */
[----:B-1----:R-:W-:Y:S01]  /*1ef0*/  CS2R R32, SRZ ;  /* 0x0000000000207805 */ /* 0x002fe2000001ff00 */
[----:B--23--:R-:W-:-:S02]  /*1f00*/  CS2R R34, SRZ ;  /* 0x0000000000227805 */ /* 0x00cfc4000001ff00 */
.L_x_0:
[----:B------:R-:W-:-:S04]  /*1f10*/  DEPBAR.LE SB0, 0x6 ;  /* 0x000081800000791a */ /* 0x000fc80000000000 */
[----:B------:R-:W-:Y:S01]  /*1f20*/  UIADD3 UR4, UR4, 0x1, URZ ;  /* 0x0000000104047890 */ /* 0x000fe2000fffe03f */
[----:B------:R-:W-:Y:S01]  /*1f30*/  LOP3.LUT R17, R120, R8, RZ, 0xfc, !PT ;  /* 0x0000000878117212 */ /* 0x000fe200078efcff */
[----:B------:R-:W-:Y:S01]  /*1f40*/  IMAD.IADD R52, R8, 0x1, R120 ;  /* 0x0000000108347824 */ /* 0x000fe200078e0278 */
[----:B------:R-:W-:Y:S01]  /*1f50*/  IADD3 R0, R0, 0x1, RZ ;  /* 0x0000000100007810 */ /* 0x000fe20007ffe0ff */
[----:B------:R-:W-:Y:S01]  /*1f60*/  UISETP.GE.AND UP0, UPT, UR4, 0x4, UPT ;  /* 0x000000040400788c */ /* 0x000fe2000bf06270 */
[----:B------:R-:W-:Y:S01]  /*1f70*/  BAR.SYNC.DEFER_BLOCKING 0x0 ;  /* 0x0000000000007b1d */ /* 0x000fe20000010000 */
[----:B------:R-:W-:Y:S02]  /*1f80*/  ISETP.GE.U32.AND P0, PT, R4, 0x1c, PT ;  /* 0x0000001c0400780c */ /* 0x000fe40003f06070 */
[----:B------:R-:W-:Y:S01]  /*1f90*/  USEL UR4, UR4, URZ, !UP0 ;  /* 0x0000003f04047287 */ /* 0x000fe2000c000000 */
[C---:B------:R-:W-:Y:S02]  /*1fa0*/  ISETP.GE.AND P1, PT, R0.reuse, 0x4, PT ;  /* 0x000000040000780c */ /* 0x040fe40003f26270 */
[----:B------:R-:W-:Y:S01]  /*1fb0*/  ISETP.GE.U32.AND.EX P0, PT, R5, RZ, PT, P0 ;  /* 0x000000ff0500720c */ /* 0x000fe20003f06100 */
[----:B------:R-:W-:Y:S01]  /*1fc0*/  USHF.L.U32 UR5, UR4, 0xe, URZ ;  /* 0x0000000e04057899 */ /* 0x000fe2000800063f */
[----:B------:R-:W-:-:S03]  /*1fd0*/  SEL R0, R0, RZ, !P1 ;  /* 0x000000ff00007207 */ /* 0x000fc60004800000 */
[----:B------:R-:W-:Y:S02]  /*1fe0*/  UIADD3 UR6, UR5, 0x10000, URZ ;  /* 0x0001000005067890 */ /* 0x000fe4000fffe03f */
[----:B------:R-:W-:Y:S02]  /*1ff0*/  LEA R40, R17, UR5, 0x1 ;  /* 0x0000000511287c11 */ /* 0x000fe4000f8e08ff */
[----:B------:R-:W-:Y:S02]  /*2000*/  LEA R20, R111, UR5, 0x1 ;  /* 0x000000056f147c11 */ /* 0x000fe4000f8e08ff */
[----:B------:R-:W-:Y:S02]  /*2010*/  LEA R16, R119, UR5, 0x1 ;  /* 0x0000000577107c11 */ /* 0x000fe4000f8e08ff */
[----:B------:R-:W-:Y:S02]  /*2020*/  LEA R52, R52, UR5, 0x1 ;  /* 0x0000000534347c11 */ /* 0x000fe4000f8e08ff */
[----:B------:R-:W-:-:S02]  /*2030*/  LEA R68, R110, UR5, 0x1 ;  /* 0x000000056e447c11 */ /* 0x000fc4000f8e08ff */
[----:B------:R-:W-:Y:S01]  /*2040*/  LEA R53, R116, UR5, 0x1 ;  /* 0x0000000574357c11 */ /* 0x000fe2000f8e08ff */
[----:B------:R-:W-:Y:S04]  /*2050*/  LDSM.16.M88.4 R40, [R40+0x10000] ;  /* 0x010000002828783b */ /* 0x000fe80000000200 */
[----:B------:R-:W1:Y:S04]  /*2060*/  LDSM.16.M88.4 R20, [R20] ;  /* 0x000000001414783b */ /* 0x000e680000000200 */
[----:B------:R-:W2:Y:S04]  /*2070*/  LDSM.16.M88.4 R16, [R16] ;  /* 0x000000001010783b */ /* 0x000ea80000000200 */
[----:B------:R-:W3:Y:S04]  /*2080*/  LDSM.16.M88.4 R28, [R52+0x11000] ;  /* 0x01100000341c783b */ /* 0x000ee80000000200 */
[----:B------:R-:W-:Y:S01]  /*2090*/  LDSM.16.M88.4 R68, [R68] ;  /* 0x000000004444783b */ /* 0x000fe20000000200 */
[-C--:B-1----:R-:W-:Y:S07]  /*20a0*/  HMMA.16816.F32.BF16 R24, R20, R40.reuse, R36 ;  /* 0x000000281418723c */ /* 0x082fee0000041824 */
[----:B------:R-:W-:Y:S01]  /*20b0*/  LEA R36, R118, UR5, 0x1 ;  /* 0x0000000576247c11 */ /* 0x000fe2000f8e08ff */
[C---:B--2---:R-:W-:Y:S05]  /*20c0*/  HMMA.16816.F32.BF16 R64, R16.reuse, R40, R64 ;  /* 0x000000281040723c */ /* 0x044fea0000041840 */
[----:B------:R-:W1:Y:S03]  /*20d0*/  LDSM.16.M88.4 R36, [R36] ;  /* 0x000000002424783b */ /* 0x000e660000000200 */
[-C--:B---3--:R-:W-:Y:S08]  /*20e0*/  HMMA.16816.F32.BF16 R60, R16, R28.reuse, R60 ;  /* 0x0000001c103c723c */ /* 0x088ff0000004183c */
[----:B------:R-:W-:Y:S08]  /*20f0*/  HMMA.16816.F32.BF16 R44, R20, R28, R44 ;  /* 0x0000001c142c723c */ /* 0x000ff0000004182c */
[-C--:B-1----:R-:W-:Y:S08]  /*2100*/  HMMA.16816.F32.BF16 R64, R36, R42.reuse, R64 ;  /* 0x0000002a2440723c */ /* 0x082ff00000041840 */
[----:B------:R-:W-:Y:S01]  /*2110*/  HMMA.16816.F32.BF16 R40, R68, R42, R24 ;  /* 0x0000002a4428723c */ /* 0x000fe20000041818 */
[----:B------:R-:W1:Y:S07]  /*2120*/  LDSM.16.M88.4 R24, [R52+0x12000] ;  /* 0x012000003418783b */ /* 0x000e6e0000000200 */
[-C--:B------:R-:W-:Y:S08]  /*2130*/  HMMA.16816.F32.BF16 R60, R36, R30.reuse, R60 ;  /* 0x0000001e243c723c */ /* 0x080ff0000004183c */
[----:B------:R-:W-:Y:S01]  /*2140*/  HMMA.16816.F32.BF16 R28, R68, R30, R44 ;  /* 0x0000001e441c723c */ /* 0x000fe2000004182c */
[----:B------:R-:W2:Y:S07]  /*2150*/  LDSM.16.M88.4 R44, [R52+0x13000] ;  /* 0x01300000342c783b */ /* 0x000eae0000000200 */
[-C--:B-1----:R-:W-:Y:S08]  /*2160*/  HMMA.16816.F32.BF16 R56, R16, R24.reuse, R56 ;  /* 0x000000181038723c */ /* 0x082ff00000041838 */
[----:B------:R-:W-:Y:S08]  /*2170*/  HMMA.16816.F32.BF16 R48, R20, R24, R48 ;  /* 0x000000181430723c */ /* 0x000ff00000041830 */
[-C--:B--2---:R-:W-:Y:S07]  /*2180*/  HMMA.16816.F32.BF16 R32, R16, R44.reuse, R32 ;  /* 0x0000002c1020723c */ /* 0x084fee0000041820 */
[----:B------:R-:W-:Y:S01]  /*2190*/  LEA R18, R103, UR6, 0x1 ;  /* 0x0000000667127c11 */ /* 0x000fe2000f8e08ff */
[----:B------:R-:W-:Y:S01]  /*21a0*/  HMMA.16816.F32.BF16 R72, R20, R44, R72 ;  /* 0x0000002c1448723c */ /* 0x000fe20000041848 */
[----:B------:R-:W-:-:S03]  /*21b0*/  LEA R16, R117, UR5, 0x1 ;  /* 0x0000000575107c11 */ /* 0x000fc6000f8e08ff */
[----:B------:R-:W-:-:S03]  /*21c0*/  IMAD R52, R7, 0x100, R18 ;  /* 0x0000010007347824 */ /* 0x000fc600078e0212 */
[----:B------:R-:W-:Y:S01]  /*21d0*/  LDSM.16.M88.4 R16, [R16] ;  /* 0x000000001010783b */ /* 0x000fe20000000200 */
[----:B------:R-:W-:Y:S01]  /*21e0*/  HMMA.16816.F32.BF16 R56, R36, R26, R56 ;  /* 0x0000001a2438723c */ /* 0x000fe20000041838 */
[----:B------:R-:W-:-:S06]  /*21f0*/  LEA R20, R109, UR5, 0x1 ;  /* 0x000000056d147c11 */ /* 0x000fcc000f8e08ff */
[----:B------:R-:W-:Y:S01]  /*2200*/  LDSM.16.M88.4 R20, [R20] ;  /* 0x000000001414783b */ /* 0x000fe20000000200 */
[----:B------:R-:W-:Y:S03]  /*2210*/  HMMA.16816.F32.BF16 R24, R68, R26, R48 ;  /* 0x0000001a4418723c */ /* 0x000fe60000041830 */
[----:B------:R-:W1:Y:S05]  /*2220*/  LDSM.16.M88.4 R48, [R52+0x2000] ;  /* 0x002000003430783b */ /* 0x000e6a0000000200 */
[-C--:B------:R-:W-:Y:S01]  /*2230*/  HMMA.16816.F32.BF16 R32, R36, R46.reuse, R32 ;  /* 0x0000002e2420723c */ /* 0x080fe20000041820 */
[----:B------:R-:W2:Y:S07]  /*2240*/  LDSM.16.M88.4 R36, [R52] ;  /* 0x000000003424783b */ /* 0x000eae0000000200 */
[----:B------:R-:W-:Y:S01]  /*2250*/  HMMA.16816.F32.BF16 R68, R68, R46, R72 ;  /* 0x0000002e4444723c */ /* 0x000fe20000041848 */
[----:B------:R-:W3:Y:S04]  /*2260*/  LDSM.16.M88.4 R44, [R52+0x1000] ;  /* 0x00100000342c783b */ /* 0x000ee80000000200 */
[----:B------:R-:W4:Y:S04]  /*2270*/  LDSM.16.M88.4 R72, [R52+0x3000] ;  /* 0x003000003448783b */ /* 0x000f280000000200 */
[----:B------:R-:W4:Y:S01]  /*2280*/  LDSM.16.M88.4 R52, [R53] ;  /* 0x000000003534783b */ /* 0x000f220000000200 */
[C---:B-1----:R-:W-:Y:S08]  /*2290*/  HMMA.16816.F32.BF16 R56, R16.reuse, R48, R56 ;  /* 0x000000301038723c */ /* 0x042ff00000041838 */
[C---:B--2---:R-:W-:Y:S08]  /*22a0*/  HMMA.16816.F32.BF16 R64, R16.reuse, R36, R64 ;  /* 0x000000241040723c */ /* 0x044ff00000041840 */
[C---:B---3--:R-:W-:Y:S08]  /*22b0*/  HMMA.16816.F32.BF16 R60, R16.reuse, R44, R60 ;  /* 0x0000002c103c723c */ /* 0x048ff0000004183c */
[----:B----4-:R-:W-:Y:S07]  /*22c0*/  HMMA.16816.F32.BF16 R32, R16, R72, R32 ;  /* 0x000000481020723c */ /* 0x010fee0000041820 */
[----:B------:R-:W-:Y:S01]  /*22d0*/  LEA R16, R108, UR5, 0x1 ;  /* 0x000000056c107c11 */ /* 0x000fe2000f8e08ff */
[C---:B------:R-:W-:Y:S05]  /*22e0*/  HMMA.16816.F32.BF16 R40, R20.reuse, R36, R40 ;  /* 0x000000241428723c */ /* 0x040fea0000041828 */
[----:B------:R-:W1:Y:S03]  /*22f0*/  LDSM.16.M88.4 R16, [R16] ;  /* 0x000000001010783b */ /* 0x000e660000000200 */
[C---:B------:R-:W-:Y:S08]  /*2300*/  HMMA.16816.F32.BF16 R28, R20.reuse, R44, R28 ;  /* 0x0000002c141c723c */ /* 0x040ff0000004181c */
[C---:B------:R-:W-:Y:S08]  /*2310*/  HMMA.16816.F32.BF16 R24, R20.reuse, R48, R24 ;  /* 0x000000301418723c */ /* 0x040ff00000041818 */
[----:B------:R-:W-:Y:S07]  /*2320*/  HMMA.16816.F32.BF16 R20, R20, R72, R68 ;  /* 0x000000481414723c */ /* 0x000fee0000041844 */
[----:B------:R-:W-:Y:S01]  /*2330*/  LEA R68, R107, UR5, 0x1 ;  /* 0x000000056b447c11 */ /* 0x000fe2000f8e08ff */
[C---:B------:R-:W-:Y:S05]  /*2340*/  HMMA.16816.F32.BF16 R64, R52.reuse, R38, R64 ;  /* 0x000000263440723c */ /* 0x040fea0000041840 */
[----:B------:R-:W-:Y:S03]  /*2350*/  LDSM.16.M88.4 R68, [R68] ;  /* 0x000000004444783b */ /* 0x000fe60000000200 */
[C---:B------:R-:W-:Y:S08]  /*2360*/  HMMA.16816.F32.BF16 R60, R52.reuse, R46, R60 ;  /* 0x0000002e343c723c */ /* 0x040ff0000004183c */
[C---:B------:R-:W-:Y:S08]  /*2370*/  HMMA.16816.F32.BF16 R56, R52.reuse, R50, R56 ;  /* 0x000000323438723c */ /* 0x040ff00000041838 */
[----:B------:R-:W-:Y:S07]  /*2380*/  HMMA.16816.F32.BF16 R32, R52, R74, R32 ;  /* 0x0000004a3420723c */ /* 0x000fee0000041820 */
[----:B------:R-:W-:Y:S01]  /*2390*/  LEA R52, R102, UR6, 0x1 ;  /* 0x0000000666347c11 */ /* 0x000fe2000f8e08ff */
[----:B-1----:R-:W-:Y:S01]  /*23a0*/  HMMA.16816.F32.BF16 R36, R16, R38, R40 ;  /* 0x000000261024723c */ /* 0x002fe20000041828 */
[----:B------:R-:W-:-:S03]  /*23b0*/  LEA R53, R114, UR5, 0x1 ;  /* 0x0000000572357c11 */ /* 0x000fc6000f8e08ff */
[----:B------:R-:W-:-:S03]  /*23c0*/  IMAD R52, R7, 0x100, R52 ;  /* 0x0000010007347824 */ /* 0x000fc600078e0234 */
[----:B------:R-:W-:Y:S01]  /*23d0*/  LEA R40, R115, UR5, 0x1 ;  /* 0x0000000573287c11 */ /* 0x000fe2000f8e08ff */
[C---:B------:R-:W-:Y:S01]  /*23e0*/  HMMA.16816.F32.BF16 R44, R16.reuse, R46, R28 ;  /* 0x0000002e102c723c */ /* 0x040fe2000004181c */
[----:B------:R-:W1:Y:S04]  /*23f0*/  LDSM.16.M88.4 R28, [R52] ;  /* 0x00000000341c783b */ /* 0x000e680000000200 */
[----:B------:R-:W2:Y:S03]  /*2400*/  LDSM.16.M88.4 R40, [R40] ;  /* 0x000000002828783b */ /* 0x000ea60000000200 */
[C---:B------:R-:W-:Y:S01]  /*2410*/  HMMA.16816.F32.BF16 R48, R16.reuse, R50, R24 ;  /* 0x000000321030723c */ /* 0x040fe20000041818 */
[----:B------:R-:W3:Y:S07]  /*2420*/  LDSM.16.M88.4 R24, [R52+0x1000] ;  /* 0x001000003418783b */ /* 0x000eee0000000200 */
[----:B------:R-:W-:Y:S01]  /*2430*/  HMMA.16816.F32.BF16 R72, R16, R74, R20 ;  /* 0x0000004a1048723c */ /* 0x000fe20000041814 */
[----:B------:R-:W4:Y:S04]  /*2440*/  LDSM.16.M88.4 R20, [R52+0x2000] ;  /* 0x002000003414783b */ /* 0x000f280000000200 */
[----:B------:R-:W4:Y:S04]  /*2450*/  LDSM.16.M88.4 R16, [R52+0x3000] ;  /* 0x003000003410783b */ /* 0x000f280000000200 */
[----:B------:R-:W4:Y:S01]  /*2460*/  LDSM.16.M88.4 R52, [R53] ;  /* 0x000000003534783b */ /* 0x000f220000000200 */
[-C--:B-1----:R-:W-:Y:S08]  /*2470*/  HMMA.16816.F32.BF16 R36, R68, R28.reuse, R36 ;  /* 0x0000001c4424723c */ /* 0x082ff00000041824 */
[C---:B--2---:R-:W-:Y:S07]  /*2480*/  HMMA.16816.F32.BF16 R64, R40.reuse, R28, R64 ;  /* 0x0000001c2840723c */ /* 0x044fee0000041840 */
[----:B------:R-:W-:Y:S01]  /*2490*/  LEA R28, R105, UR5, 0x1 ;  /* 0x00000005691c7c11 */ /* 0x000fe2000f8e08ff */
[C---:B---3--:R-:W-:Y:S08]  /*24a0*/  HMMA.16816.F32.BF16 R60, R40.reuse, R24, R60 ;  /* 0x00000018283c723c */ /* 0x048ff0000004183c */
[C---:B----4-:R-:W-:Y:S08]  /*24b0*/  HMMA.16816.F32.BF16 R56, R40.reuse, R20, R56 ;  /* 0x000000142838723c */ /* 0x050ff00000041838 */
[----:B------:R-:W-:Y:S07]  /*24c0*/  HMMA.16816.F32.BF16 R32, R40, R16, R32 ;  /* 0x000000102820723c */ /* 0x000fee0000041820 */
[----:B------:R-:W-:Y:S01]  /*24d0*/  LEA R40, R106, UR5, 0x1 ;  /* 0x000000056a287c11 */ /* 0x000fe2000f8e08ff */
[C---:B------:R-:W-:Y:S05]  /*24e0*/  HMMA.16816.F32.BF16 R44, R68.reuse, R24, R44 ;  /* 0x00000018442c723c */ /* 0x040fea000004182c */
[----:B------:R-:W1:Y:S03]  /*24f0*/  LDSM.16.M88.4 R40, [R40] ;  /* 0x000000002828783b */ /* 0x000e660000000200 */
[C---:B------:R-:W-:Y:S07]  /*2500*/  HMMA.16816.F32.BF16 R48, R68.reuse, R20, R48 ;  /* 0x000000144430723c */ /* 0x040fee0000041830 */
[----:B------:R-:W-:Y:S01]  /*2510*/  LEA R20, R101, UR6, 0x1 ;  /* 0x0000000665147c11 */ /* 0x000fe2000f8e08ff */
[----:B------:R-:W-:Y:S04]  /*2520*/  HMMA.16816.F32.BF16 R72, R68, R16, R72 ;  /* 0x000000104448723c */ /* 0x000fe80000041848 */
[----:B------:R-:W-:-:S03]  /*2530*/  IMAD R20, R7, 0x100, R20 ;  /* 0x0000010007147824 */ /* 0x000fc600078e0214 */
[----:B------:R-:W-:Y:S01]  /*2540*/  LEA R68, R104, UR5, 0x1 ;  /* 0x0000000568447c11 */ /* 0x000fe2000f8e08ff */
[C---:B------:R-:W-:Y:S05]  /*2550*/  HMMA.16816.F32.BF16 R64, R52.reuse, R30, R64 ;  /* 0x0000001e3440723c */ /* 0x040fea0000041840 */
[----:B------:R-:W-:Y:S03]  /*2560*/  LDSM.16.M88.4 R68, [R68] ;  /* 0x000000004444783b */ /* 0x000fe60000000200 */
[C---:B------:R-:W-:Y:S08]  /*2570*/  HMMA.16816.F32.BF16 R60, R52.reuse, R26, R60 ;  /* 0x0000001a343c723c */ /* 0x040ff0000004183c */
[C---:B------:R-:W-:Y:S08]  /*2580*/  HMMA.16816.F32.BF16 R56, R52.reuse, R22, R56 ;  /* 0x000000163438723c */ /* 0x040ff00000041838 */
[----:B------:R-:W-:Y:S07]  /*2590*/  HMMA.16816.F32.BF16 R32, R52, R18, R32 ;  /* 0x000000123420723c */ /* 0x000fee0000041820 */
[----:B------:R-:W-:Y:S01]  /*25a0*/  LEA R52, R113, UR5, 0x1 ;  /* 0x0000000571347c11 */ /* 0x000fe2000f8e08ff */
[C---:B-1----:R-:W-:Y:S01]  /*25b0*/  HMMA.16816.F32.BF16 R36, R40.reuse, R30, R36 ;  /* 0x0000001e2824723c */ /* 0x042fe20000041824 */
[----:B------:R-:W-:Y:S04]  /*25c0*/  LDSM.16.M88.4 R28, [R28] ;  /* 0x000000001c1c783b */ /* 0x000fe80000000200 */
[----:B------:R-:W-:Y:S03]  /*25d0*/  LDSM.16.M88.4 R52, [R52] ;  /* 0x000000003434783b */ /* 0x000fe60000000200 */
[C---:B------:R-:W-:Y:S01]  /*25e0*/  HMMA.16816.F32.BF16 R44, R40.reuse, R26, R44 ;  /* 0x0000001a282c723c */ /* 0x040fe2000004182c */
[----:B------:R-:W1:Y:S07]  /*25f0*/  LDSM.16.M88.4 R24, [R20] ;  /* 0x000000001418783b */ /* 0x000e6e0000000200 */
[C---:B------:R-:W-:Y:S08]  /*2600*/  HMMA.16816.F32.BF16 R48, R40.reuse, R22, R48 ;  /* 0x000000162830723c */ /* 0x040ff00000041830 */
[----:B------:R-:W-:Y:S01]  /*2610*/  HMMA.16816.F32.BF16 R72, R40, R18, R72 ;  /* 0x000000122848723c */ /* 0x000fe20000041848 */
[----:B------:R-:W2:Y:S04]  /*2620*/  LDSM.16.M88.4 R16, [R20+0x1000] ;  /* 0x001000001410783b */ /* 0x000ea80000000200 */
[----:B------:R-:W3:Y:S04]  /*2630*/  LDSM.16.M88.4 R40, [R20+0x2000] ;  /* 0x002000001428783b */ /* 0x000ee80000000200 */
[----:B------:R-:W4:Y:S01]  /*2640*/  LDSM.16.M88.4 R20, [R20+0x3000] ;  /* 0x003000001414783b */ /* 0x000f220000000200 */
[-C--:B-1----:R-:W-:Y:S08]  /*2650*/  HMMA.16816.F32.BF16 R64, R52, R24.reuse, R64 ;  /* 0x000000183440723c */ /* 0x082ff00000041840 */
[----:B------:R-:W-:Y:S07]  /*2660*/  HMMA.16816.F32.BF16 R36, R28, R24, R36 ;  /* 0x000000181c24723c */ /* 0x000fee0000041824 */
[----:B------:R-:W-:Y:S01]  /*2670*/  IMAD R24, R0, 0x4000, R2 ;  /* 0x0000400000187824 */ /* 0x000fe200078e0202 */
[C---:B--2---:R-:W-:Y:S08]  /*2680*/  HMMA.16816.F32.BF16 R60, R52.reuse, R16, R60 ;  /* 0x00000010343c723c */ /* 0x044ff0000004183c */
[C---:B---3--:R-:W-:Y:S08]  /*2690*/  HMMA.16816.F32.BF16 R56, R52.reuse, R40, R56 ;  /* 0x000000283438723c */ /* 0x048ff00000041838 */
[----:B----4-:R-:W-:Y:S07]  /*26a0*/  HMMA.16816.F32.BF16 R32, R52, R20, R32 ;  /* 0x000000143420723c */ /* 0x010fee0000041820 */
[----:B------:R-:W-:Y:S01]  /*26b0*/  LEA R52, R112, UR5, 0x1 ;  /* 0x0000000570347c11 */ /* 0x000fe2000f8e08ff */
[C---:B------:R-:W-:Y:S05]  /*26c0*/  HMMA.16816.F32.BF16 R44, R28.reuse, R16, R44 ;  /* 0x000000101c2c723c */ /* 0x040fea000004182c */
[----:B------:R-:W1:Y:S02]  /*26d0*/  LDSM.16.M88.4 R52, [R52] ;  /* 0x000000003434783b */ /* 0x000e640000000200 */
[----:B------:R-:W-:Y:S01]  /*26e0*/  IADD3 R16, P1, R11, R9, RZ ;  /* 0x000000090b107210 */ /* 0x000fe20007f3e0ff */
[----:B------:R-:W-:Y:S04]  /*26f0*/  HMMA.16816.F32.BF16 R72, R28, R20, R72 ;  /* 0x000000141c48723c */ /* 0x000fe80000041848 */
[----:B------:R-:W-:-:S03]  /*2700*/  IMAD.X R17, R3, 0x1, R13, P1 ;  /* 0x0000000103117824 */ /* 0x000fc600008e060d */
[----:B------:R-:W-:Y:S01]  /*2710*/  IADD3 R20, P2, R11, R10, RZ ;  /* 0x0000000a0b147210 */ /* 0x000fe20007f5e0ff */
[----:B------:R-:W-:Y:S04]  /*2720*/  HMMA.16816.F32.BF16 R48, R28, R40, R48 ;  /* 0x000000281c30723c */ /* 0x000fe80000041830 */
[----:B------:R-:W-:Y:S01]  /*2730*/  IMAD.X R21, R3, 0x1, R6, P2 ;  /* 0x0000000103157824 */ /* 0x000fe200010e0606 */
[----:B------:R-:W-:Y:S03]  /*2740*/  BAR.SYNC.DEFER_BLOCKING 0x0 ;  /* 0x0000000000007b1d */ /* 0x000fe60000010000 */
[C---:B------:R-:W-:Y:S08]  /*2750*/  HMMA.16816.F32.BF16 R44, R68.reuse, R18, R44 ;  /* 0x00000012442c723c */ /* 0x040ff0000004182c */
[C---:B------:R-:W-:Y:S08]  /*2760*/  HMMA.16816.F32.BF16 R72, R68.reuse, R22, R72 ;  /* 0x000000164448723c */ /* 0x040ff00000041848 */
[----:B------:R-:W-:Y:S01]  /*2770*/  HMMA.16816.F32.BF16 R36, R68, R26, R36 ;  /* 0x0000001a4424723c */ /* 0x000fe20000041824 */
[----:B------:R-:W-:Y:S01]  /*2780*/  @!PT LDS RZ, [RZ] ;  /* 0x00000000fffff984 */ /* 0x000fe20000000800 */
[----:B------:R-:W-:Y:S01]  /*2790*/  @!PT LDS RZ, [RZ] ;  /* 0x00000000fffff984 */ /* 0x000fe20000000800 */
[----:B------:R-:W-:Y:S01]  /*27a0*/  @!PT LDS RZ, [RZ] ;  /* 0x00000000fffff984 */ /* 0x000fe20000000800 */
[----:B------:R2:W-:Y:S07]  /*27b0*/  LDGSTS.E.BYPASS.128 [R24], [R20.64], !P0 ;  /* 0x0000000014187fae */ /* 0x0005ee000c101c48 */
[C---:B-1----:R-:W-:Y:S01]  /*27c0*/  HMMA.16816.F32.BF16 R60, R52.reuse, R18, R60 ;  /* 0x00000012343c723c */ /* 0x042fe2000004183c */
[----:B------:R1:W-:Y:S06]  /*27d0*/  LDGSTS.E.BYPASS.128 [R24+0x800], [R16.64], !P0 ;  /* 0x0080000010187fae */ /* 0x0003ec000c101c48 */
[C---:B------:R-:W-:Y:S01]  /*27e0*/  IADD3 R18, P2, R11.reuse, R14, RZ ;  /* 0x0000000e0b127210 */ /* 0x040fe20007f5e0ff */
[----:B------:R-:W-:Y:S01]  /*27f0*/  HMMA.16816.F32.BF16 R32, R52, R22, R32 ;  /* 0x000000163420723c */ /* 0x000fe20000041820 */
[----:B--2---:R-:W-:-:S03]  /*2800*/  IADD3 R20, P1, R11, R76, RZ ;  /* 0x0000004c0b147210 */ /* 0x004fc60007f3e0ff */
[----:B------:R-:W-:Y:S01]  /*2810*/  IMAD.X R19, R3, 0x1, R12, P2 ;  /* 0x0000000103137824 */ /* 0x000fe200010e060c */
[----:B-1----:R-:W-:Y:S01]  /*2820*/  IADD3 R16, P2, R11, R78, RZ ;  /* 0x0000004e0b107210 */ /* 0x002fe20007f5e0ff */
[C---:B------:R-:W-:Y:S02]  /*2830*/  IMAD.X R21, R3.reuse, 0x1, R15, P1 ;  /* 0x0000000103157824 */ /* 0x040fe400008e060f */
[----:B------:R-:W-:Y:S01]  /*2840*/  HMMA.16816.F32.BF16 R64, R52, R26, R64 ;  /* 0x0000001a3440723c */ /* 0x000fe20000041840 */
[----:B------:R1:W-:Y:S01]  /*2850*/  LDGSTS.E.BYPASS.128 [R24+0x1000], [R18.64], !P0 ;  /* 0x0100000012187fae */ /* 0x0003e2000c101c48 */
[----:B------:R-:W-:-:S03]  /*2860*/  IMAD.X R17, R3, 0x1, R77, P2 ;  /* 0x0000000103117824 */ /* 0x000fc600010e064d */
[----:B------:R2:W-:Y:S03]  /*2870*/  LDGSTS.E.BYPASS.128 [R24+0x1800], [R20.64], !P0 ;  /* 0x0180000014187fae */ /* 0x0005e6000c101c48 */
[----:B------:R-:W-:Y:S01]  /*2880*/  HMMA.16816.F32.BF16 R56, R52, R42, R56 ;  /* 0x0000002a3438723c */ /* 0x000fe20000041838 */
[----:B------:R3:W-:Y:S01]  /*2890*/  LDGSTS.E.BYPASS.128 [R24+0x2000], [R16.64], !P0 ;  /* 0x0200000010187fae */ /* 0x0007e2000c101c48 */
[----:B-1----:R-:W-:-:S06]  /*28a0*/  IADD3 R18, P1, R11, R80, RZ ;  /* 0x000000500b127210 */ /* 0x002fcc0007f3e0ff */
[----:B------:R-:W-:Y:S01]  /*28b0*/  HMMA.16816.F32.BF16 R48, R68, R42, R48 ;  /* 0x0000002a4430723c */ /* 0x000fe20000041830 */
[----:B--2---:R-:W-:Y:S01]  /*28c0*/  IADD3 R20, P2, R11, R82, RZ ;  /* 0x000000520b147210 */ /* 0x004fe20007f5e0ff */
[----:B------:R-:W-:Y:S01]  /*28d0*/  IMAD.X R19, R3, 0x1, R79, P1 ;  /* 0x0000000103137824 */ /* 0x000fe200008e064f */
[----:B---3--:R-:W-:-:S03]  /*28e0*/  IADD3 R16, P1, R11, R84, RZ ;  /* 0x000000540b107210 */ /* 0x008fc60007f3e0ff */
[C---:B------:R-:W-:Y:S01]  /*28f0*/  IMAD.X R21, R3.reuse, 0x1, R81, P2 ;  /* 0x0000000103157824 */ /* 0x040fe200010e0651 */
[----:B------:R1:W-:Y:S01]  /*2900*/  LDGSTS.E.BYPASS.128 [R24+0x2800], [R18.64], !P0 ;  /* 0x0280000012187fae */ /* 0x0003e2000c101c48 */
[----:B------:R-:W-:-:S03]  /*2910*/  IMAD.X R17, R3, 0x1, R83, P1 ;  /* 0x0000000103117824 */ /* 0x000fc600008e0653 */
[----:B------:R2:W-:Y:S04]  /*2920*/  LDGSTS.E.BYPASS.128 [R24+0x3000], [R20.64], !P0 ;  /* 0x0300000014187fae */ /* 0x0005e8000c101c48 */
[----:B------:R3:W-:Y:S01]  /*2930*/  LDGSTS.E.BYPASS.128 [R24+0x3800], [R16.64], !P0 ;  /* 0x0380000010187fae */ /* 0x0007e2000c101c48 */
[----:B-1----:R-:W-:-:S03]  /*2940*/  IADD3 R18, P2, R11, R86, RZ ;  /* 0x000000560b127210 */ /* 0x002fc60007f5e0ff */
[----:B------:R-:W0:Y:S01]  /*2950*/  LDGDEPBAR ;  /* 0x00000000000079af */ /* 0x000e220000000000 */
        /* <DEDUP_REMOVED lines=8> */
[C---:B-1----:R-:W-:Y:S02]  /*29e0*/  IADD3 R18, P1, R11.reuse, R92, RZ ;  /* 0x0000005c0b127210 */ /* 0x042fe40007f3e0ff */
[----:B--2---:R-:W-:-:S03]  /*29f0*/  IADD3 R20, P2, R11, R94, RZ ;  /* 0x0000005e0b147210 */ /* 0x004fc60007f5e0ff */
[----:B------:R-:W-:Y:S01]  /*2a00*/  IMAD.X R19, R3, 0x1, R91, P1 ;  /* 0x0000000103137824 */ /* 0x000fe200008e065b */
[C---:B------:R-:W-:Y:S02]  /*2a10*/  IADD3 R22, P1, R11.reuse, R96, RZ ;  /* 0x000000600b167210 */ /* 0x040fe40007f3e0ff */
[----:B---3--:R-:W-:Y:S01]  /*2a20*/  IADD3 R16, P3, R11, R98, RZ ;  /* 0x000000620b107210 */ /* 0x008fe20007f7e0ff */
[C---:B------:R-:W-:Y:S01]  /*2a30*/  IMAD.X R21, R3.reuse, 0x1, R93, P2 ;  /* 0x0000000103157824 */ /* 0x040fe200010e065d */
[----:B------:R1:W-:Y:S01]  /*2a40*/  LDGSTS.E.BYPASS.128 [R24+0x11800], [R18.64], !P0 ;  /* 0x1180000012187fae */ /* 0x0003e2000c101c48 */
[C---:B------:R-:W-:Y:S01]  /*2a50*/  IMAD.X R23, R3.reuse, 0x1, R95, P1 ;  /* 0x0000000103177824 */ /* 0x040fe200008e065f */
[----:B------:R-:W-:Y:S01]  /*2a60*/  IADD3 R4, P1, R4, 0x1, RZ ;  /* 0x0000000104047810 */ /* 0x000fe20007f3e0ff */
[----:B------:R-:W-:Y:S01]  /*2a70*/  IMAD.X R17, R3, 0x1, R97, P3 ;  /* 0x0000000103117824 */ /* 0x000fe200018e0661 */
[----:B------:R2:W-:Y:S03]  /*2a80*/  LDGSTS.E.BYPASS.128 [R24+0x12000], [R20.64], !P0 ;  /* 0x1200000014187fae */ /* 0x0005e6000c101c48 */
[----:B------:R-:W-:Y:S01]  /*2a90*/  IMAD.X R5, RZ, RZ, R5, P1 ;  /* 0x000000ffff057224 */ /* 0x000fe200008e0605 */
[----:B------:R2:W-:Y:S01]  /*2aa0*/  LDGSTS.E.BYPASS.128 [R24+0x12800], [R22.64], !P0 ;  /* 0x1280000016187fae */ /* 0x0005e2000c101c48 */
[----:B-1----:R-:W-:-:S03]  /*2ab0*/  IADD3 R18, P2, R11, R100, RZ ;  /* 0x000000640b127210 */ /* 0x002fc60007f5e0ff */
[----:B------:R2:W-:Y:S02]  /*2ac0*/  LDGSTS.E.BYPASS.128 [R24+0x13000], [R16.64], !P0 ;  /* 0x1300000010187fae */ /* 0x0005e4000c101c48 */
[----:B------:R-:W-:-:S05]  /*2ad0*/  IMAD.X R19, R3, 0x1, R99, P2 ;  /* 0x0000000103137824 */ /* 0x000fca00010e0663 */
[----:B------:R2:W-:Y:S01]  /*2ae0*/  LDGSTS.E.BYPASS.128 [R24+0x13800], [R18.64], !P0 ;  /* 0x1380000012187fae */ /* 0x0005e2000c101c48 */
[----:B------:R-:W-:-:S03]  /*2af0*/  IADD3 R11, P0, R11, 0x100, RZ ;  /* 0x000001000b0b7810 */ /* 0x000fc60007f1e0ff */
[----:B------:R-:W0:Y:S02]  /*2b00*/  LDGDEPBAR ;  /* 0x00000000000079af */ /* 0x000e240000000000 */
[----:B------:R-:W-:Y:S01]  /*2b10*/  IMAD.X R3, RZ, RZ, R3, P0 ;  /* 0x000000ffff037224 */ /* 0x000fe200000e0603 */
[----:B------:R-:W-:-:S04]  /*2b20*/  ISETP.NE.U32.AND P0, PT, R11, 0x2000, PT ;  /* 0x000020000b00780c */ /* 0x000fc80003f05070 */
[----:B------:R-:W-:-:S13]  /*2b30*/  ISETP.NE.AND.EX P0, PT, R3, RZ, PT, P0 ;  /* 0x000000ff0300720c */ /* 0x000fda0003f05300 */
[----:B--2---:R-:W-:Y:S05]  /*2b40*/  @P0 BRA `(.L_x_0) ;  /* 0xfffff3c000000947 */ /* 0x004fea000383ffff */
[----:B------:R-:W1:Y:S01]  /*2b50*/  S2R R124, SR_TID.X ;  /* 0x00000000007c7919 */ /* 0x000e620000002100 */
[----:B------:R-:W-:-:S04]  /*2b60*/  DEPBAR.LE SB0, 0x0 ;  /* 0x000080000000791a */ /* 0x000fc80000000000 */
[----:B------:R-:W2:Y:S01]  /*2b70*/  S2R R125, SR_TID.X ;  /* 0x00000000007d7919 */ /* 0x000ea20000002100 */
[----:B------:R-:W-:Y:S01]  /*2b80*/  F2FP.BF16.PACK_AB R64, R65, R64 ;  /* 0x000000404140723e */ /* 0x000fe200000010ff */
[----:B------:R-:W-:Y:S01]  /*2b90*/  IMAD.MOV.U32 R24, RZ, RZ, 0x2 ;  /* 0x00000002ff187424 */ /* 0x000fe200078e00ff */
[----:B------:R-:W-:Y:S02]  /*2ba0*/  F2FP.BF16.PACK_AB R67, R67, R66 ;  /* 0x000000424343723e */ /* 0x000fe400000010ff */
[----:B------:R-:W-:Y:S02]  /*2bb0*/  F2FP.BF16.PACK_AB R60, R61, R60 ;  /* 0x0000003c3d3c723e */ /* 0x000fe400000010ff */
[----:B------:R-:W-:Y:S02]  /*2bc0*/  F2FP.BF16.PACK_AB R63, R63, R62 ;  /* 0x0000003e3f3f723e */ /* 0x000fe400000010ff */
[----:B------:R-:W-:Y:S02]  /*2bd0*/  F2FP.BF16.PACK_AB R56, R57, R56 ;  /* 0x000000383938723e */ /* 0x000fe400000010ff */
[----:B------:R-:W-:-:S02]  /*2be0*/  F2FP.BF16.PACK_AB R59, R59, R58 ;  /* 0x0000003a3b3b723e */ /* 0x000fc400000010ff */
[----:B------:R-:W-:Y:S02]  /*2bf0*/  F2FP.BF16.PACK_AB R32, R33, R32 ;  /* 0x000000202120723e */ /* 0x000fe400000010ff */
[----:B------:R-:W-:Y:S02]  /*2c00*/  F2FP.BF16.PACK_AB R35, R35, R34 ;  /* 0x000000222323723e */ /* 0x000fe400000010ff */
[----:B------:R-:W-:Y:S01]  /*2c10*/  F2FP.BF16.PACK_AB R36, R37, R36 ;  /* 0x000000242524723e */ /* 0x000fe200000010ff */
[C---:B-1----:R-:W-:Y:S01]  /*2c20*/  IMAD.SHL.U32 R2, R124.reuse, 0x10, RZ ;  /* 0x000000107c027824 */ /* 0x042fe200078e00ff */
[----:B------:R-:W-:Y:S01]  /*2c30*/  F2FP.BF16.PACK_AB R39, R39, R38 ;  /* 0x000000262727723e */ /* 0x000fe200000010ff */
[C---:B------:R-:W-:Y:S01]  /*2c40*/  IMAD.SHL.U32 R0, R124.reuse, 0x2, RZ ;  /* 0x000000027c007824 */ /* 0x040fe200078e00ff */
[----:B------:R-:W-:Y:S01]  /*2c50*/  F2FP.BF16.PACK_AB R44, R45, R44 ;  /* 0x0000002c2d2c723e */ /* 0x000fe200000010ff */
[----:B------:R-:W-:Y:S01]  /*2c60*/  IMAD.SHL.U32 R123, R124, 0x8, RZ ;  /* 0x000000087c7b7824 */ /* 0x000fe200078e00ff */
[----:B------:R-:W-:-:S02]  /*2c70*/  LOP3.LUT R3, R2, 0xc0, RZ, 0xc0, !PT ;  /* 0x000000c002037812 */ /* 0x000fc400078ec0ff */
[----:B--2---:R-:W-:Y:S02]  /*2c80*/  SHF.R.U32.HI R125, RZ, 0x2, R125 ;  /* 0x00000002ff7d7819 */ /* 0x004fe4000001167d */
[----:B------:R-:W-:Y:S02]  /*2c90*/  LOP3.LUT R3, R3, 0x6, R0, 0xf8, !PT ;  /* 0x0000000603037812 */ /* 0x000fe400078ef800 */
[----:B------:R-:W-:Y:S02]  /*2ca0*/  LOP3.LUT R4, R123, 0x3f8, RZ, 0xc0, !PT ;  /* 0x000003f87b047812 */ /* 0x000fe400078ec0ff */
[----:B------:R-:W-:Y:S02]  /*2cb0*/  LOP3.LUT R3, R3, 0x500, R2, 0xf8, !PT ;  /* 0x0000050003037812 */ /* 0x000fe400078ef802 */
[----:B------:R-:W-:Y:S02]  /*2cc0*/  LOP3.LUT R0, R4, 0x400, RZ, 0xfc, !PT ;  /* 0x0000040004007812 */ /* 0x000fe400078efcff */
[----:B------:R-:W-:-:S02]  /*2cd0*/  LOP3.LUT R2, R3, 0x200, RZ, 0xfc, !PT ;  /* 0x0000020003027812 */ /* 0x000fc400078efcff */
[----:B------:R-:W-:Y:S02]  /*2ce0*/  SHF.R.U32.HI R6, RZ, 0x2, R0 ;  /* 0x00000002ff067819 */ /* 0x000fe40000011600 */
[----:B------:R-:W-:Y:S02]  /*2cf0*/  LOP3.LUT R0, R3, 0x8, R125, 0xf8, !PT ;  /* 0x0000000803007812 */ /* 0x000fe400078ef87d */
[----:B------:R-:W-:Y:S02]  /*2d00*/  SHF.R.U32.HI R5, RZ, 0x2, R123 ;  /* 0x00000002ff057819 */ /* 0x000fe4000001167b */
[----:B------:R-:W-:Y:S02]  /*2d10*/  SHF.R.U32.HI R3, RZ, 0x2, R3 ;  /* 0x00000002ff037819 */ /* 0x000fe40000011603 */
[----:B------:R-:W-:Y:S02]  /*2d20*/  SHF.R.U32.HI R2, RZ, 0x2, R2 ;  /* 0x00000002ff027819 */ /* 0x000fe40000011602 */
[----:B------:R-:W-:-:S02]  /*2d30*/  LOP3.LUT R7, R5, 0xf0, RZ, 0xc0, !PT ;  /* 0x000000f005077812 */ /* 0x000fc400078ec0ff */
[----:B------:R-:W-:Y:S02]  /*2d40*/  LOP3.LUT R3, R3, 0x170, RZ, 0xc0, !PT ;  /* 0x0000017003037812 */ /* 0x000fe400078ec0ff */
[----:B------:R-:W-:Y:S01]  /*2d50*/  LOP3.LUT R5, R2, 0x1f0, RZ, 0xc0, !PT ;  /* 0x000001f002057812 */ /* 0x000fe200078ec0ff */
[----:B------:R-:W-:Y:S01]  /*2d60*/  IMAD R14, R4, 0x2, R7 ;  /* 0x00000002040e7824 */ /* 0x000fe200078e0207 */
[----:B------:R-:W-:Y:S01]  /*2d70*/  BAR.SYNC.DEFER_BLOCKING 0x0 ;  /* 0x0000000000007b1d */ /* 0x000fe20000010000 */
[----:B------:R-:W-:Y:S01]  /*2d80*/  IMAD R13, R0, 0x2, R3 ;  /* 0x00000002000d7824 */ /* 0x000fe200078e0203 */
[----:B------:R-:W-:Y:S01]  /*2d90*/  LOP3.LUT R9, R6, 0x1f0, RZ, 0xc0, !PT ;  /* 0x000001f006097812 */ /* 0x000fe200078ec0ff */
[----:B------:R-:W-:Y:S01]  /*2da0*/  IMAD R0, R0, 0x2, R5 ;  /* 0x0000000200007824 */ /* 0x000fe200078e0205 */
[----:B------:R-:W-:Y:S02]  /*2db0*/  F2FP.BF16.PACK_AB R47, R47, R46 ;  /* 0x0000002e2f2f723e */ /* 0x000fe400000010ff */
[----:B------:R-:W-:Y:S01]  /*2dc0*/  F2FP.BF16.PACK_AB R48, R49, R48 ;  /* 0x000000303130723e */ /* 0x000fe200000010ff */
[----:B------:R-:W-:Y:S01]  /*2dd0*/  IMAD R16, R4, 0x2, R9 ;  /* 0x0000000204107824 */ /* 0x000fe200078e0209 */
[----:B------:R-:W-:-:S02]  /*2de0*/  F2FP.BF16.PACK_AB R51, R51, R50 ;  /* 0x000000323333723e */ /* 0x000fc400000010ff */
[----:B------:R-:W-:Y:S02]  /*2df0*/  F2FP.BF16.PACK_AB R72, R73, R72 ;  /* 0x000000484948723e */ /* 0x000fe400000010ff */
[----:B------:R-:W-:Y:S02]  /*2e00*/  F2FP.BF16.PACK_AB R75, R75, R74 ;  /* 0x0000004a4b4b723e */ /* 0x000fe400000010ff */
[----:B------:R-:W-:Y:S02]  /*2e10*/  SHF.R.U32.HI R3, RZ, 0x3, R124 ;  /* 0x00000003ff037819 */ /* 0x000fe4000001167c */
[----:B------:R-:W-:Y:S02]  /*2e20*/  LOP3.LUT R121, R121, 0x38, R123, 0xf8, !PT ;  /* 0x0000003879797812 */ /* 0x000fe400078ef87b */
[----:B------:R-:W-:Y:S02]  /*2e30*/  SGXT.U32 R3, R3, 0x4 ;  /* 0x000000040303781a */ /* 0x000fe40000000000 */
[----:B------:R-:W-:-:S02]  /*2e40*/  ISETP.GE.AND P0, PT, R121, 0x1000, PT ;  /* 0x000010007900780c */ /* 0x000fc40003f06270 */
[----:B------:R-:W-:Y:S01]  /*2e50*/  LOP3.LUT R122, R3, R122, RZ, 0xfc, !PT ;  /* 0x0000007a037a7212 */ /* 0x000fe200078efcff */
[----:B------:R-:W-:Y:S03]  /*2e60*/  STS [R13], R64 ;  /* 0x000000400d007388 */ /* 0x000fe60000000800 */
[C---:B------:R-:W-:Y:S01]  /*2e70*/  LOP3.LUT R12, R122.reuse, 0x10, RZ, 0xfc, !PT ;  /* 0x000000107a0c7812 */ /* 0x040fe200078efcff */
[C-C-:B------:R-:W-:Y:S01]  /*2e80*/  IMAD R3, R122.reuse, 0x1000, R121.reuse ;  /* 0x000010007a037824 */ /* 0x140fe200078e0279 */
[----:B------:R-:W-:Y:S01]  /*2e90*/  STS [R0+0x400], R67 ;  /* 0x0004004300007388 */ /* 0x000fe20000000800 */
[C---:B------:R-:W-:Y:S02]  /*2ea0*/  LOP3.LUT R2, R122.reuse, 0x20, RZ, 0xfc, !PT ;  /* 0x000000207a027812 */ /* 0x040fe400078efcff */
[----:B------:R-:W-:Y:S01]  /*2eb0*/  ISETP.LT.AND P1, PT, R122, 0x200, !P0 ;  /* 0x000002007a00780c */ /* 0x000fe20004721270 */
[----:B------:R-:W-:Y:S01]  /*2ec0*/  STS [R13+0x20], R60 ;  /* 0x0000203c0d007388 */ /* 0x000fe20000000800 */
[C---:B------:R-:W-:Y:S01]  /*2ed0*/  ISETP.LT.AND P2, PT, R12.reuse, 0x200, !P0 ;  /* 0x000002000c00780c */ /* 0x040fe20004741270 */
[----:B------:R-:W-:Y:S01]  /*2ee0*/  IMAD R12, R12, 0x1000, R121 ;  /* 0x000010000c0c7824 */ /* 0x000fe200078e0279 */
[----:B------:R-:W-:Y:S01]  /*2ef0*/  ISETP.LT.AND P3, PT, R2, 0x200, !P0 ;  /* 0x000002000200780c */ /* 0x000fe20004761270 */
[----:B------:R-:W-:Y:S04]  /*2f00*/  STS [R0+0x420], R63 ;  /* 0x0004203f00007388 */ /* 0x000fe80000000800 */
[----:B------:R-:W-:Y:S04]  /*2f10*/  STS [R13+0x40], R56 ;  /* 0x000040380d007388 */ /* 0x000fe80000000800 */
[----:B------:R-:W-:Y:S04]  /*2f20*/  STS [R0+0x440], R59 ;  /* 0x0004403b00007388 */ /* 0x000fe80000000800 */
[----:B------:R-:W-:Y:S04]  /*2f30*/  STS [R13+0x60], R32 ;  /* 0x000060200d007388 */ /* 0x000fe80000000800 */
[----:B------:R-:W-:Y:S04]  /*2f40*/  STS [R0+0x460], R35 ;  /* 0x0004602300007388 */ /* 0x000fe80000000800 */
[----:B------:R-:W-:Y:S06]  /*2f50*/  BAR.SYNC.DEFER_BLOCKING 0x0 ;  /* 0x0000000000007b1d */ /* 0x000fec0000010000 */
[----:B------:R-:W1:Y:S04]  /*2f60*/  LDS.128 R4, [R14] ;  /* 0x000000000e047984 */ /* 0x000e680000000c00 */
[----:B------:R-:W2:Y:S04]  /*2f70*/  LDS.128 R8, [R16+0x800] ;  /* 0x0008000010087984 */ /* 0x000ea80000000c00 */
[----:B------:R-:W-:Y:S06]  /*2f80*/  BAR.SYNC.DEFER_BLOCKING 0x0 ;  /* 0x0000000000007b1d */ /* 0x000fec0000010000 */
[----:B------:R-:W-:Y:S04]  /*2f90*/  STS [R13], R36 ;  /* 0x000000240d007388 */ /* 0x000fe80000000800 */
[----:B------:R-:W-:Y:S04]  /*2fa0*/  STS [R0+0x400], R39 ;  /* 0x0004002700007388 */ /* 0x000fe80000000800 */
[----:B------:R-:W-:Y:S04]  /*2fb0*/  STS [R13+0x20], R44 ;  /* 0x0000202c0d007388 */ /* 0x000fe80000000800 */
[----:B------:R-:W-:Y:S04]  /*2fc0*/  STS [R0+0x420], R47 ;  /* 0x0004202f00007388 */ /* 0x000fe80000000800 */
[----:B------:R-:W-:Y:S04]  /*2fd0*/  STS [R13+0x40], R48 ;  /* 0x000040300d007388 */ /* 0x000fe80000000800 */
[----:B------:R-:W-:Y:S04]  /*2fe0*/  STS [R0+0x440], R51 ;  /* 0x0004403300007388 */ /* 0x000fe80000000800 */
[----:B------:R3:W-:Y:S04]  /*2ff0*/  STS [R13+0x60], R72 ;  /* 0x000060480d007388 */ /* 0x0007e80000000800 */
[----:B------:R4:W-:Y:S04]  /*3000*/  STS [R0+0x460], R75 ;  /* 0x0004604b00007388 */ /* 0x0009e80000000800 */
[----:B------:R-:W-:Y:S01]  /*3010*/  BAR.SYNC.DEFER_BLOCKING 0x0 ;  /* 0x0000000000007b1d */ /* 0x000fe20000010000 */
[----:B---3--:R-:W-:Y:S01]  /*3020*/  IMAD.WIDE R12, R12, R24, c[0x0][0x170] ;  /* 0x00005c000c0c7625 */ /* 0x008fe200078e0218 */
[----:B----4-:R-:W-:-:S04]  /*3030*/  LOP3.LUT R0, R122, 0x30, RZ, 0xfc, !PT ;  /* 0x000000307a007812 */ /* 0x010fc800078efcff */
[----:B------:R-:W-:Y:S01]  /*3040*/  ISETP.LT.AND P0, PT, R0, 0x200, !P0 ;  /* 0x000002000000780c */ /* 0x000fe20004701270 */
[----:B------:R3:W4:Y:S02]  /*3050*/  LDS.128 R20, [R14] ;  /* 0x000000000e147984 */ /* 0x0007240000000c00 */
[----:B---3--:R-:W-:Y:S02]  /*3060*/  IMAD R14, R2, 0x1000, R121 ;  /* 0x00001000020e7824 */ /* 0x008fe400078e0279 */
[----:B------:R-:W-:-:S04]  /*3070*/  IMAD.WIDE R2, R3, R24, c[0x0][0x170] ;  /* 0x00005c0003027625 */ /* 0x000fc800078e0218 */
[----:B------:R-:W-:Y:S01]  /*3080*/  IMAD.WIDE R14, R14, R24, c[0x0][0x170] ;  /* 0x00005c000e0e7625 */ /* 0x000fe200078e0218 */
[----:B-1----:R1:W-:Y:S04]  /*3090*/  @P1 STG.E.128 [R2.64], R4 ;  /* 0x0000000402001986 */ /* 0x0023e8000c101d08 */
[----:B--2---:R1:W-:Y:S04]  /*30a0*/  @P2 STG.E.128 [R12.64], R8 ;  /* 0x000000080c002986 */ /* 0x0043e8000c101d08 */
[----:B----4-:R1:W-:Y:S01]  /*30b0*/  @P3 STG.E.128 [R14.64], R20 ;  /* 0x000000140e003986 */ /* 0x0103e2000c101d08 */
[----:B------:R-:W-:Y:S05]  /*30c0*/  @!P0 EXIT ;  /* 0x000000000000894d */ /* 0x000fea0003800000 */
[----:B------:R-:W2:Y:S01]  /*30d0*/  LDS.128 R16, [R16+0x800] ;  /* 0x0008000010107984 */ /* 0x000ea20000000c00 */
[----:B-1----:R-:W-:-:S04]  /*30e0*/  IMAD R2, R0, 0x1000, R121 ;  /* 0x0000100000027824 */ /* 0x002fc800078e0279 */
[----:B------:R-:W-:-:S05]  /*30f0*/  IMAD.WIDE R2, R2, R24, c[0x0][0x170] ;  /* 0x00005c0002027625 */ /* 0x000fca00078e0218 */
[----:B--2---:R-:W-:Y:S01]  /*3100*/  STG.E.128 [R2.64], R16 ;  /* 0x0000001002007986 */ /* 0x004fe2000c101d08 */
[----:B------:R-:W-:Y:S05]  /*3110*/  EXIT ;  /* 0x000000000000794d */ /* 0x000fea0003800000 */
.L_x_1:
[----:B------:R-:W-:-:S00]  /*3120*/  BRA `(.L_x_1) ;  /* 0xfffffff000007947 */ /* 0x000fc0000383ffff */
[----:B------:R-:W-:-:S00]  /*3130*/  NOP ;  /* 0x0000000000007918 */ /* 0x000fc00000000000 */
        /* <DEDUP_REMOVED lines=12> */
.L_x_2:


//--------------------- .nv.shared.triton_mm      --------------------------
	.section	.nv.shared.triton_mm,"aw",@nobits
	.sectionflags	@""
	.align	16
